	.target	sm_100a

	.elftype	@"ET_EXEC"


//--------------------- .note.nv.tkinfo           --------------------------
	.section	.note.nv.tkinfo,"",@"SHT_NOTE"
	.sectionflags	@"SHF_NOTE_NV_TKINFO"
	.tkinfo
        /*0018*/ 	.word	0x00000081
        /*0030*/ 	.string	""
        /*0030*/ 	.string	"ptxas-blackwell"
        /*0030*/ 	.string	"Cuda compilation tools, release 12.9, V12.9.86"
        /*0030*/ 	.string	"Build cuda_12.9.r12.9/compiler.36037853_0"
        /*0030*/ 	.string	"-v  -suppress-debug-info  -lineinfo  -arch sm_100a "



//--------------------- .note.nv.cuver            --------------------------
	.section	.note.nv.cuver,"",@"SHT_NOTE"
	.sectionflags	@"SHF_NOTE_NV_CUVER"
        /*0018*/ 	.short	0x0001
        /*001a*/ 	.short	0x0064
        /*001c*/ 	.short	0x0001
        /*001e*/ 	.short	0x0000
        /*0020*/ 	.short	0x0001
        /*0022*/ 	.short	0x0000


//--------------------- .nv.info                  --------------------------
	.section	.nv.info,"",@"SHT_CUDA_INFO"
	.align	4


	//----- nvinfo : EIATTR_REGCOUNT
	.align		4
        /*0000*/ 	.byte	0x04, 0x2f
        /*0002*/ 	.short	(.L_4 - .L_3)
	.align		4
.L_3:
        /*0004*/ 	.word	index@(gluon_tcgen05)
        /*0008*/ 	.word	0x00000047


	//----- nvinfo : EIATTR_FRAME_SIZE
	.align		4
.L_4:
        /*000c*/ 	.byte	0x04, 0x11
        /*000e*/ 	.short	(.L_6 - .L_5)
	.align		4
.L_5:
        /*0010*/ 	.word	index@($__internal_2_$__cuda_sm10x_tcgen05_guardrail_trap_unallocated_columns_being_dealloced)
        /*0014*/ 	.word	0x00000000


	//----- nvinfo : EIATTR_FRAME_SIZE
	.align		4
.L_6:
        /*0018*/ 	.byte	0x04, 0x11
        /*001a*/ 	.short	(.L_8 - .L_7)
	.align		4
.L_7:
        /*001c*/ 	.word	index@($__internal_1_$__cuda_sm10x_tcgen05_guardrail_trap_phase_invalid_during_alloc)
        /*0020*/ 	.word	0x00000000


	//----- nvinfo : EIATTR_FRAME_SIZE
	.align		4
.L_8:
        /*0024*/ 	.byte	0x04, 0x11
        /*0026*/ 	.short	(.L_10 - .L_9)
	.align		4
.L_9:
        /*0028*/ 	.word	index@($__internal_0_$__cuda_sm10x_tcgen05_guardrail_trap_col_being_dealloced_not_returned_by_alloc)
        /*002c*/ 	.word	0x00000000


	//----- nvinfo : EIATTR_FRAME_SIZE
	.align		4
.L_10:
        /*0030*/ 	.byte	0x04, 0x11
        /*0032*/ 	.short	(.L_12 - .L_11)
	.align		4
.L_11:
        /*0034*/ 	.word	index@(gluon_tcgen05)
        /*0038*/ 	.word	0x00000000


	//----- nvinfo : EIATTR_MIN_STACK_SIZE
	.align		4
.L_12:
        /*003c*/ 	.byte	0x04, 0x12
        /*003e*/ 	.short	(.L_14 - .L_13)
	.align		4
.L_13:
        /*0040*/ 	.word	index@(gluon_tcgen05)
        /*0044*/ 	.word	0x00000000
.L_14:


//--------------------- .nv.info.gluon_tcgen05    --------------------------
	.section	.nv.info.gluon_tcgen05,"",@"SHT_CUDA_INFO"
	.sectionflags	@""
	.align	4


	//----- nvinfo : EIATTR_CUDA_API_VERSION
	.align		4
        /*0000*/ 	.byte	0x04, 0x37
        /*0002*/ 	.short	(.L_16 - .L_15)
.L_15:
        /*0004*/ 	.word	0x00000081


	//----- nvinfo : EIATTR_KPARAM_INFO
	.align		4
.L_16:
        /*0008*/ 	.byte	0x04, 0x17
        /*000a*/ 	.short	(.L_18 - .L_17)
.L_17:
        /*000c*/ 	.word	0x00000000
        /*0010*/ 	.short	0x000a
        /*0012*/ 	.short	0x0048
        /*0014*/ 	.byte	0x00, 0xf4, 0x21, 0x00


	//----- nvinfo : EIATTR_KPARAM_INFO
	.align		4
.L_18:
        /*0018*/ 	.byte	0x04, 0x17
        /*001a*/ 	.short	(.L_20 - .L_19)
.L_19:
        /*001c*/ 	.word	0x00000000
        /*0020*/ 	.short	0x0009
        /*0022*/ 	.short	0x0040
        /*0024*/ 	.byte	0x00, 0xf4, 0x21, 0x00


	//----- nvinfo : EIATTR_KPARAM_INFO
	.align		4
.L_20:
        /*0028*/ 	.byte	0x04, 0x17
        /*002a*/ 	.short	(.L_22 - .L_21)
.L_21:
        /*002c*/ 	.word	0x00000000
        /*0030*/ 	.short	0x0008
        /*0032*/ 	.short	0x0038
        /*0034*/ 	.byte	0x00, 0xf0, 0x21, 0x00


	//----- nvinfo : EIATTR_KPARAM_INFO
	.align		4
.L_22:
        /*0038*/ 	.byte	0x04, 0x17
        /*003a*/ 	.short	(.L_24 - .L_23)
.L_23:
        /*003c*/ 	.word	0x00000000
        /*0040*/ 	.short	0x0007
        /*0042*/ 	.short	0x0030
        /*0044*/ 	.byte	0x00, 0xf0, 0x21, 0x00


	//----- nvinfo : EIATTR_KPARAM_INFO
	.align		4
.L_24:
        /*0048*/ 	.byte	0x04, 0x17
        /*004a*/ 	.short	(.L_26 - .L_25)
.L_25:
        /*004c*/ 	.word	0x00000000
        /*0050*/ 	.short	0x0006
        /*0052*/ 	.short	0x0028
        /*0054*/ 	.byte	0x00, 0xf0, 0x21, 0x00


	//----- nvinfo : EIATTR_KPARAM_INFO
	.align		4
.L_26:
        /*0058*/ 	.byte	0x04, 0x17
        /*005a*/ 	.short	(.L_28 - .L_27)
.L_27:
        /*005c*/ 	.word	0x00000000
        /*0060*/ 	.short	0x0005
        /*0062*/ 	.short	0x0020
        /*0064*/ 	.byte	0x00, 0xf0, 0x11, 0x00


	//----- nvinfo : EIATTR_KPARAM_INFO
	.align		4
.L_28:
        /*0068*/ 	.byte	0x04, 0x17
        /*006a*/ 	.short	(.L_30 - .L_29)
.L_29:
        /*006c*/ 	.word	0x00000000
        /*0070*/ 	.short	0x0004
        /*0072*/ 	.short	0x001c
        /*0074*/ 	.byte	0x00, 0xf0, 0x11, 0x00


	//----- nvinfo : EIATTR_KPARAM_INFO
	.align		4
.L_30:
        /*0078*/ 	.byte	0x04, 0x17
        /*007a*/ 	.short	(.L_32 - .L_31)
.L_31:
        /*007c*/ 	.word	0x00000000
        /*0080*/ 	.short	0x0003
        /*0082*/ 	.short	0x0018
        /*0084*/ 	.byte	0x00, 0xf0, 0x11, 0x00


	//----- nvinfo : EIATTR_KPARAM_INFO
	.align		4
.L_32:
        /*0088*/ 	.byte	0x04, 0x17
        /*008a*/ 	.short	(.L_34 - .L_33)
.L_33:
        /*008c*/ 	.word	0x00000000
        /*0090*/ 	.short	0x0002
        /*0092*/ 	.short	0x0010
        /*0094*/ 	.byte	0x00, 0xf4, 0x21, 0x00


	//----- nvinfo : EIATTR_KPARAM_INFO
	.align		4
.L_34:
        /*0098*/ 	.byte	0x04, 0x17
        /*009a*/ 	.short	(.L_36 - .L_35)
.L_35:
        /*009c*/ 	.word	0x00000000
        /*00a0*/ 	.short	0x0001
        /*00a2*/ 	.short	0x0008
        /*00a4*/ 	.byte	0x00, 0xf4, 0x21, 0x00


	//----- nvinfo : EIATTR_KPARAM_INFO
	.align		4
.L_36:
        /*00a8*/ 	.byte	0x04, 0x17
        /*00aa*/ 	.short	(.L_38 - .L_37)
.L_37:
        /*00ac*/ 	.word	0x00000000
        /*00b0*/ 	.short	0x0000
        /*00b2*/ 	.short	0x0000
        /*00b4*/ 	.byte	0x00, 0xf4, 0x21, 0x00


	//----- nvinfo : EIATTR_AT_ENTRY_FRAGMENTS
	.align		4
.L_38:
        /*00b8*/ 	.byte	0x04, 0x4f
        /*00ba*/ 	.short	(.L_40 - .L_39)


	//   ....[0]....
.L_39:
        /*00bc*/ 	.word	0x00000004


	//----- nvinfo : EIATTR_RESERVED_SMEM_USED
	.align		4
.L_40:
        /*00c0*/ 	.byte	0x01, 0x41
	.zero		2


	//----- nvinfo : EIATTR_SPARSE_MMA_MASK
	.align		4
        /*00c4*/ 	.byte	0x03, 0x50
        /*00c6*/ 	.short	0x0000


	//----- nvinfo : EIATTR_TCGEN05_1CTA_USED
	.align		4
        /*00c8*/ 	.byte	0x01, 0x51
	.zero		2


	//----- nvinfo : EIATTR_MAXREG_COUNT
	.align		4
        /*00cc*/ 	.byte	0x03, 0x1b
        /*00ce*/ 	.short	0x00ff


	//----- nvinfo : EIATTR_NUM_BARRIERS
	.align		4
        /*00d0*/ 	.byte	0x02, 0x4c
        /*00d2*/ 	.byte	0x01
	.zero		1


	//----- nvinfo : EIATTR_INT_WARP_WIDE_INSTR_OFFSETS
	.align		4
        /*00d4*/ 	.byte	0x04, 0x31
        /*00d6*/ 	.short	(.L_42 - .L_41)


	//   ....[0]....
.L_41:
        /*00d8*/ 	.word	0x00001670


	//   ....[1]....
        /*00dc*/ 	.word	0x00001690


	//   ....[2]....
        /*00e0*/ 	.word	0x00001710


	//   ....[3]....
        /*00e4*/ 	.word	0x00001ae0


	//   ....[4]....
        /*00e8*/ 	.word	0x00001af0


	//   ....[5]....
        /*00ec*/ 	.word	0x00001b50


	//   ....[6]....
        /*00f0*/ 	.word	0x00001b60


	//   ....[7]....
        /*00f4*/ 	.word	0x00001d90


	//   ....[8]....
        /*00f8*/ 	.word	0x00001da0


	//   ....[9]....
        /*00fc*/ 	.word	0x00001f20


	//   ....[10]....
        /*0100*/ 	.word	0x00001f50


	//   ....[11]....
        /*0104*/ 	.word	0x00001f80


	//   ....[12]....
        /*0108*/ 	.word	0x00001fa0


	//   ....[13]....
        /*010c*/ 	.word	0x000021c0


	//   ....[14]....
        /*0110*/ 	.word	0x000021d0


	//   ....[15]....
        /*0114*/ 	.word	0x00002570


	//   ....[16]....
        /*0118*/ 	.word	0x00002580


	//   ....[17]....
        /*011c*/ 	.word	0x000029f0


	//   ....[18]....
        /*0120*/ 	.word	0x00002a40


	//----- nvinfo : EIATTR_COOP_GROUP_MASK_REGIDS
	.align		4
.L_42:
        /*0124*/ 	.byte	0x04, 0x29
        /*0126*/ 	.short	(.L_44 - .L_43)


	//   ....[0]....
.L_43:
        /*0128*/ 	.word	0xffffffff


	//   ....[1]....
        /*012c*/ 	.word	0xffffffff


	//   ....[2]....
        /*0130*/ 	.word	0xffffffff


	//   ....[3]....
        /*0134*/ 	.word	0xffffffff


	//   ....[4]....
        /*0138*/ 	.word	0xffffffff


	//   ....[5]....
        /*013c*/ 	.word	0xffffffff


	//   ....[6]....
        /*0140*/ 	.word	0xffffffff


	//   ....[7]....
        /*0144*/ 	.word	0xffffffff


	//   ....[8]....
        /*0148*/ 	.word	0xffffffff


	//   ....[9]....
        /*014c*/ 	.word	0xffffffff


	//----- nvinfo : EIATTR_COOP_GROUP_INSTR_OFFSETS
	.align		4
.L_44:
        /*0150*/ 	.byte	0x04, 0x28
        /*0152*/ 	.short	(.L_46 - .L_45)


	//   ....[0]....
.L_45:
        /*0154*/ 	.word	0x00000050


	//   ....[1]....
        /*0158*/ 	.word	0x00000310


	//   ....[2]....
        /*015c*/ 	.word	0x000004f0


	//   ....[3]....
        /*0160*/ 	.word	0x00000980


	//   ....[4]....
        /*0164*/ 	.word	0x00000ac0


	//   ....[5]....
        /*0168*/ 	.word	0x00000fa0


	//   ....[6]....
        /*016c*/ 	.word	0x000010e0


	//   ....[7]....
        /*0170*/ 	.word	0x00001530


	//   ....[8]....
        /*0174*/ 	.word	0x00002880


	//   ....[9]....
        /*0178*/ 	.word	0x00002af0


	//----- nvinfo : EIATTR_VRC_CTA_INIT_COUNT
	.align		4
.L_46:
        /*017c*/ 	.byte	0x02, 0x4a
        /*017e*/ 	.byte	0x80
	.zero		1


	//----- nvinfo : EIATTR_MBARRIER_INSTR_OFFSETS
	.align		4
        /*0180*/ 	.byte	0x04, 0x39
        /*0182*/ 	.short	(.L_48 - .L_47)


	//   ....[0]....
.L_47:
        /*0184*/ 	.word	0x00001730
        /*0188*/ 	.word	0x000000ff
        /*018c*/ 	.word	0x0000c000
        /*0190*/ 	.short	0x0100
        /*0192*/ 	.byte	0x08
	.zero		1


	//   ....[1]....
        /*0194*/ 	.word	0x00001740
        /*0198*/ 	.word	0x000000ff
        /*019c*/ 	.word	0x0000c020
        /*01a0*/ 	.short	0x0100
        /*01a2*/ 	.byte	0x08
	.zero		1


	//   ....[2]....
        /*01a4*/ 	.word	0x000017f0
        /*01a8*/ 	.word	0x000000ff
        /*01ac*/ 	.word	0x0000c008
        /*01b0*/ 	.short	0x0100
        /*01b2*/ 	.byte	0x08
	.zero		1


	//   ....[3]....
        /*01b4*/ 	.word	0x00001800
        /*01b8*/ 	.word	0x000000ff
        /*01bc*/ 	.word	0x0000c028
        /*01c0*/ 	.short	0x0100
        /*01c2*/ 	.byte	0x08
	.zero		1


	//   ....[4]....
        /*01c4*/ 	.word	0x000018e0
        /*01c8*/ 	.word	0x000000ff
        /*01cc*/ 	.word	0x0000c010
        /*01d0*/ 	.short	0x0100
        /*01d2*/ 	.byte	0x08
	.zero		1


	//   ....[5]....
        /*01d4*/ 	.word	0x000018f0
        /*01d8*/ 	.word	0x000000ff
        /*01dc*/ 	.word	0x0000c030
        /*01e0*/ 	.short	0x0100
        /*01e2*/ 	.byte	0x08
	.zero		1


	//   ....[6]....
        /*01e4*/ 	.word	0x00001a00
        /*01e8*/ 	.word	0x000000ff
        /*01ec*/ 	.word	0x0000c018
        /*01f0*/ 	.short	0x0100
        /*01f2*/ 	.byte	0x08
	.zero		1


	//   ....[7]....
        /*01f4*/ 	.word	0x00001a10
        /*01f8*/ 	.word	0x000000ff
        /*01fc*/ 	.word	0x0000c038
        /*0200*/ 	.short	0x0100
        /*0202*/ 	.byte	0x08
	.zero		1


	//   ....[8]....
        /*0204*/ 	.word	0x00001bf0
        /*0208*/ 	.word	0x000000ff
        /*020c*/ 	.word	0x0000c000
        /*0210*/ 	.short	0x010a
        /*0212*/ 	.byte	0x08
	.zero		1


	//   ....[9]....
        /*0214*/ 	.word	0x00001df0
        /*0218*/ 	.word	0x000000ff
        /*021c*/ 	.word	0x0000c020
        /*0220*/ 	.short	0x010a
        /*0222*/ 	.byte	0x08
	.zero		1


	//   ....[10]....
        /*0224*/ 	.word	0x00002020
        /*0228*/ 	.word	0x000000ff
        /*022c*/ 	.word	0x0000c000
        /*0230*/ 	.short	0x010a
        /*0232*/ 	.byte	0x1c
	.zero		1


	//   ....[11]....
        /*0234*/ 	.word	0x00002210
        /*0238*/ 	.word	0x000000ff
        /*023c*/ 	.word	0x0000c020
        /*0240*/ 	.short	0x010a
        /*0242*/ 	.byte	0x1c
	.zero		1


	//   ....[12]....
        /*0244*/ 	.word	0x000022f0
        /*0248*/ 	.word	0x000000ff
        /*024c*/ 	.word	0x0000c000
        /*0250*/ 	.short	0x0108
        /*0252*/ 	.byte	0x08
	.zero		1


	//   ....[13]....
        /*0254*/ 	.word	0x00002300
        /*0258*/ 	.word	0x000000ff
        /*025c*/ 	.word	0x0000c020
        /*0260*/ 	.short	0x0108
        /*0262*/ 	.byte	0x08
	.zero		1


	//   ....[14]....
        /*0264*/ 	.word	0x00002350
        /*0268*/ 	.word	0x000000ff
        /*026c*/ 	.word	0x0000c008
        /*0270*/ 	.short	0x0108
        /*0272*/ 	.byte	0x08
	.zero		1


	//   ....[15]....
        /*0274*/ 	.word	0x00002360
        /*0278*/ 	.word	0x000000ff
        /*027c*/ 	.word	0x0000c028
        /*0280*/ 	.short	0x0108
        /*0282*/ 	.byte	0x08
	.zero		1


	//   ....[16]....
        /*0284*/ 	.word	0x000023b0
        /*0288*/ 	.word	0x000000ff
        /*028c*/ 	.word	0x0000c010
        /*0290*/ 	.short	0x0108
        /*0292*/ 	.byte	0x08
	.zero		1


	//   ....[17]....
        /*0294*/ 	.word	0x000023c0
        /*0298*/ 	.word	0x000000ff
        /*029c*/ 	.word	0x0000c030
        /*02a0*/ 	.short	0x0108
        /*02a2*/ 	.byte	0x08
	.zero		1


	//   ....[18]....
        /*02a4*/ 	.word	0x00002410
        /*02a8*/ 	.word	0x000000ff
        /*02ac*/ 	.word	0x0000c018
        /*02b0*/ 	.short	0x0108
        /*02b2*/ 	.byte	0x08
	.zero		1


	//   ....[19]....
        /*02b4*/ 	.word	0x00002420
        /*02b8*/ 	.word	0x000000ff
        /*02bc*/ 	.word	0x0000c038
        /*02c0*/ 	.short	0x0108
        /*02c2*/ 	.byte	0x08
	.zero		1


	//   ....[20]....
        /*02c4*/ 	.word	0x00002b10
        /*02c8*/ 	.word	0x000000ff
        /*02cc*/ 	.word	0x0000c000
        /*02d0*/ 	.short	0x010a
        /*02d2*/ 	.byte	0x08
	.zero		1


	//   ....[21]....
        /*02d4*/ 	.word	0x00002b40
        /*02d8*/ 	.word	0x000000ff
        /*02dc*/ 	.word	0x0000c020
        /*02e0*/ 	.short	0x010a
        /*02e2*/ 	.byte	0x08
	.zero		1


	//   ....[22]....
        /*02e4*/ 	.word	0x00002b70
        /*02e8*/ 	.word	0x000000ff
        /*02ec*/ 	.word	0x0000c000
        /*02f0*/ 	.short	0x010a
        /*02f2*/ 	.byte	0x1c
	.zero		1


	//   ....[23]....
        /*02f4*/ 	.word	0x00002ba0
        /*02f8*/ 	.word	0x000000ff
        /*02fc*/ 	.word	0x0000c020
        /*0300*/ 	.short	0x010a
        /*0302*/ 	.byte	0x1c
	.zero		1


	//----- nvinfo : EIATTR_NUM_MBARRIERS
	.align		4
.L_48:
        /*0304*/ 	.byte	0x03, 0x38
        /*0306*/ 	.short	0x0008


	//----- nvinfo : EIATTR_EXIT_INSTR_OFFSETS
	.align		4
        /*0308*/ 	.byte	0x04, 0x1c
        /*030a*/ 	.short	(.L_50 - .L_49)


	//   ....[0]....
.L_49:
        /*030c*/ 	.word	0x00002b00


	//----- nvinfo : EIATTR_REQNTID
	.align		4
.L_50:
        /*0310*/ 	.byte	0x04, 0x10
        /*0312*/ 	.short	(.L_52 - .L_51)
.L_51:
        /*0314*/ 	.word	0x00000080
        /*0318*/ 	.word	0x00000001
        /*031c*/ 	.word	0x00000001


	//----- nvinfo : EIATTR_CRS_STACK_SIZE
	.align		4
.L_52:
        /*0320*/ 	.byte	0x04, 0x1e
        /*0322*/ 	.short	(.L_54 - .L_53)
.L_53:
        /*0324*/ 	.word	0x00000000


	//----- nvinfo : EIATTR_CBANK_PARAM_SIZE
	.align		4
.L_54:
        /*0328*/ 	.byte	0x03, 0x19
        /*032a*/ 	.short	0x0050


	//----- nvinfo : EIATTR_PARAM_CBANK
	.align		4
        /*032c*/ 	.byte	0x04, 0x0a
        /*032e*/ 	.short	(.L_56 - .L_55)
	.align		4
.L_55:
        /*0330*/ 	.word	index@(.nv.constant0.gluon_tcgen05)
        /*0334*/ 	.short	0x0380
        /*0336*/ 	.short	0x0050


	//----- nvinfo : EIATTR_SW_WAR
	.align		4
.L_56:
        /*0338*/ 	.byte	0x04, 0x36
        /*033a*/ 	.short	(.L_58 - .L_57)
.L_57:
        /*033c*/ 	.word	0x00000008
.L_58:


//--------------------- .nv.compat                --------------------------
	.section	.nv.compat,"",@"SHT_CUDA_COMPAT_INFO"
	.align	4
        /*0000*/ 	.byte	0x02, 0x02, 0x02, 0x00, 0x02, 0x05, 0x05, 0x00, 0x02, 0x03, 0x03, 0x00, 0x02, 0x06, 0x01, 0x00


//--------------------- .nv.callgraph             --------------------------
	.section	.nv.callgraph,"",@"SHT_CUDA_CALLGRAPH"
	.align	4
	.sectionentsize	8
	.align		4
        /*0000*/ 	.word	0x00000000
	.align		4
        /*0004*/ 	.word	0xffffffff
	.align		4
        /*0008*/ 	.word	0x00000000
	.align		4
        /*000c*/ 	.word	0xfffffffe
	.align		4
        /*0010*/ 	.word	0x00000000
	.align		4
        /*0014*/ 	.word	0xfffffffd
	.align		4
        /*0018*/ 	.word	0x00000000
	.align		4
        /*001c*/ 	.word	0xfffffffc


//--------------------- .text.gluon_tcgen05       --------------------------
	.section	.text.gluon_tcgen05,"ax",@progbits
	.align	128
        .global         gluon_tcgen05
        .type           gluon_tcgen05,@function
        .size           gluon_tcgen05,(.L_x_86 - gluon_tcgen05)
        .other          gluon_tcgen05,@"STO_CUDA_ENTRY STV_DEFAULT"
gluon_tcgen05:
.text.gluon_tcgen05:
[----:B------:R-:W1:Y:S01]  /*0000*/  LDC R1, c[0x0][0x37c] ;  /* 0x0000df00ff017b82 */ /* 0x000e620000000800 */
[----:B------:R-:W2:Y:S02]  /*0010*/  S2R R0, SR_TID.X ;  /* 0x0000000000007919 */ /* 0x000ea40000002100 */
[----:B--2---:R-:W-:-:S13]  /*0020*/  ISETP.GE.U32.AND P2, PT, R0, 0x20, PT ;  /* 0x000000200000780c */ /* 0x004fda0003f46070 */
[----:B------:R-:W-:Y:S05]  /*0030*/  @P2 BRA `(.L_x_0) ;  /* 0x0000000000b82947 */ /* 0x000fea0003800000 */
[----:B------:R-:W2:Y:S01]  /*0040*/  S2UR UR6, SR_CgaCtaId ;  /* 0x00000000000679c3 */ /* 0x000ea20000008800 */
[----:B------:R-:W-:Y:S01]  /*0050*/  NOP ;  /* 0x0000000000007918 */ /* 0x000fe20000000000 */
[----:B------:R-:W-:Y:S02]  /*0060*/  UMOV UR4, 0x40 ;  /* 0x0000004000047882 */ /* 0x000fe40000000000 */
[----:B--2---:R-:W-:-:S09]  /*0070*/  ULEA UR4, UR6, UR4, 0x18 ;  /* 0x0000000406047291 */ /* 0x004fd2000f8ec0ff */
[----:B------:R-:W2:Y:S01]  /*0080*/  LDS.U8 R2, [UR4] ;  /* 0x00000004ff027984 */ /* 0x000ea20008000000 */
[----:B------:R-:W-:Y:S02]  /*0090*/  UMOV UR4, 0x400 ;  /* 0x0000040000047882 */ /* 0x000fe40000000000 */
[----:B------:R-:W-:Y:S01]  /*00a0*/  ULEA UR4, UR6, UR4, 0x18 ;  /* 0x0000000406047291 */ /* 0x000fe2000f8ec0ff */
[----:B--2---:R-:W-:-:S13]  /*00b0*/  ISETP.NE.AND P0, PT, R2, RZ, PT ;  /* 0x000000ff0200720c */ /* 0x004fda0003f05270 */
[----:B------:R-:W-:Y:S05]  /*00c0*/  @P0 BRA `(.L_x_1) ;  /* 0x00000000007c0947 */ /* 0x000fea0003800000 */
[----:B------:R-:W-:-:S13]  /*00d0*/  ELECT P0, URZ, PT ;  /* 0x0000000000ff782f */ /* 0x000fda0003800000 */
[----:B------:R-:W-:Y:S05]  /*00e0*/  @!P0 BRA `(.L_x_2) ;  /* 0x0000000000848947 */ /* 0x000fea0003800000 */
[----:B------:R-:W-:Y:S01]  /*00f0*/  UMOV UR5, 0x4 ;  /* 0x0000000400057882 */ /* 0x000fe20000000000 */
[----:B------:R-:W-:Y:S02]  /*0100*/  IMAD.MOV.U32 R5, RZ, RZ, 0x1 ;  /* 0x00000001ff057424 */ /* 0x000fe400078e00ff */
[----:B------:R-:W-:Y:S02]  /*0110*/  IMAD.MOV.U32 R3, RZ, RZ, 0xf ;  /* 0x0000000fff037424 */ /* 0x000fe400078e00ff */
[----:B------:R-:W-:Y:S04]  /*0120*/  DEPBAR.LE SB2, 0x36 ;  /* 0x0000ad800000791a */ /* 0x000fe80000000000 */
[----:B------:R-:W2:Y:S02]  /*0130*/  UTCATOMSWS.FIND_AND_SET.ALIGN UP0, UR5, UR5 ;  /* 0x00000005000575e3 */ /* 0x000ea40008000800 */
[----:B--2---:R-:W-:-:S04]  /*0140*/  PLOP3.LUT P0, PT, PT, PT, UP0, 0x80, 0x8 ;  /* 0x000000000008781c */ /* 0x004fc80003f0f008 */
[----:B------:R-:W-:-:S04]  /*0150*/  SEL R2, RZ, 0xffffffff, !P0 ;  /* 0xffffffffff027807 */ /* 0x000fc80004000000 */
[----:B------:R-:W-:Y:S01]  /*0160*/  ISETP.NE.AND P0, PT, R2, RZ, PT ;  /* 0x000000ff0200720c */ /* 0x000fe20003f05270 */
[----:B------:R-:W-:-:S12]  /*0170*/  IMAD.U32 R2, RZ, RZ, UR5 ;  /* 0x00000005ff027e24 */ /* 0x000fd8000f8e00ff */
[----:B------:R-:W-:Y:S05]  /*0180*/  @P0 BRA `(.L_x_3) ;  /* 0x0000000000240947 */ /* 0x000fea0003800000 */
.L_x_4:
[----:B------:R-:W-:Y:S05]  /*0190*/  NANOSLEEP 0x64 ;  /* 0x000000640000795d */ /* 0x000fea0003800000 */
[----:B------:R-:W-:-:S05]  /*01a0*/  UMOV UR5, 0x4 ;  /* 0x0000000400057882 */ /* 0x000fca0000000000 */
[----:B------:R-:W-:Y:S04]  /*01b0*/  DEPBAR.LE SB2, 0x36 ;  /* 0x0000ad800000791a */ /* 0x000fe80000000000 */
[----:B------:R-:W2:Y:S02]  /*01c0*/  UTCATOMSWS.FIND_AND_SET.ALIGN UP0, UR5, UR5 ;  /* 0x00000005000575e3 */ /* 0x000ea40008000800 */
[----:B--2---:R-:W-:-:S04]  /*01d0*/  PLOP3.LUT P0, PT, PT, PT, UP0, 0x80, 0x8 ;  /* 0x000000000008781c */ /* 0x004fc80003f0f008 */
[----:B------:R-:W-:-:S04]  /*01e0*/  SEL R2, RZ, 0xffffffff, !P0 ;  /* 0xffffffffff027807 */ /* 0x000fc80004000000 */
[----:B------:R-:W-:Y:S01]  /*01f0*/  ISETP.NE.AND P0, PT, R2, RZ, PT ;  /* 0x000000ff0200720c */ /* 0x000fe20003f05270 */
[----:B------:R-:W-:-:S12]  /*0200*/  IMAD.U32 R2, RZ, RZ, UR5 ;  /* 0x00000005ff027e24 */ /* 0x000fd8000f8e00ff */
[----:B------:R-:W-:Y:S05]  /*0210*/  @!P0 BRA `(.L_x_4) ;  /* 0xfffffffc00dc8947 */ /* 0x000fea000383ffff */
.L_x_3:
[C---:B------:R-:W-:Y:S01]  /*0220*/  VIADD R4, R2.reuse, 0x10 ;  /* 0x0000001002047836 */ /* 0x040fe20000000000 */
[----:B------:R-:W-:Y:S01]  /*0230*/  UMOV UR5, 0x50 ;  /* 0x0000005000057882 */ /* 0x000fe20000000000 */
[----:B------:R-:W-:Y:S01]  /*0240*/  SHF.L.U32 R3, R3, R2, RZ ;  /* 0x0000000203037219 */ /* 0x000fe200000006ff */
[----:B------:R-:W-:Y:S01]  /*0250*/  ULEA UR5, UR6, UR5, 0x18 ;  /* 0x0000000506057291 */ /* 0x000fe2000f8ec0ff */
[----:B------:R-:W-:Y:S01]  /*0260*/  IMAD.SHL.U32 R2, R2, 0x20, RZ ;  /* 0x0000002002027824 */ /* 0x000fe200078e00ff */
[----:B------:R-:W-:-:S04]  /*0270*/  SHF.L.U32 R4, R5, R4, RZ ;  /* 0x0000000405047219 */ /* 0x000fc800000006ff */
[----:B------:R-:W-:-:S05]  /*0280*/  LOP3.LUT R3, R4, R3, RZ, 0xfc, !PT ;  /* 0x0000000304037212 */ /* 0x000fca00078efcff */
[----:B------:R2:W-:Y:S04]  /*0290*/  ATOMS.OR RZ, [UR5], R3 ;  /* 0x00000003ffff798c */ /* 0x0005e8000b000005 */
[----:B------:R2:W-:Y:S01]  /*02a0*/  STS [UR4], R2 ;  /* 0x00000002ff007988 */ /* 0x0005e20008000804 */
[----:B------:R-:W-:Y:S05]  /*02b0*/  BRA `(.L_x_2) ;  /* 0x0000000000107947 */ /* 0x000fea0003800000 */
.L_x_1:
[----:B------:R-:W-:Y:S01]  /*02c0*/  IMAD.MOV.U32 R3, RZ, RZ, -0x1 ;  /* 0xffffffffff037424 */ /* 0x000fe200078e00ff */
[----:B------:R-:W-:-:S04]  /*02d0*/  MOV R2, 0x300 ;  /* 0x0000030000027802 */ /* 0x000fc80000000f00 */
[----:B------:R2:W-:Y:S03]  /*02e0*/  STS [UR4], R3 ;  /* 0x00000003ff007988 */ /* 0x0005e60008000804 */
[----:B-12---:R-:W-:Y:S05]  /*02f0*/  CALL.REL.NOINC `($__internal_1_$__cuda_sm10x_tcgen05_guardrail_trap_phase_invalid_during_alloc) ;  /* 0x0000002800407944 */ /* 0x006fea0003c00000 */
.L_x_2:
[----:B------:R-:W-:Y:S05]  /*0300*/  WARPSYNC.ALL ;  /* 0x0000000000007948 */ /* 0x000fea0003800000 */
[----:B------:R-:W-:Y:S01]  /*0310*/  NOP ;  /* 0x0000000000007918 */ /* 0x000fe20000000000 */
.L_x_0:
[----:B------:R-:W3:Y:S08]  /*0320*/  S2UR UR4, SR_CgaCtaId ;  /* 0x00000000000479c3 */ /* 0x000ef00000008800 */
[----:B------:R-:W-:Y:S01]  /*0330*/  BAR.SYNC.DEFER_BLOCKING 0x0 ;  /* 0x0000000000007b1d */ /* 0x000fe20000010000 */
[----:B------:R-:W-:-:S05]  /*0340*/  LOP3.LUT R68, R0, 0x7f, RZ, 0xc0, !PT ;  /* 0x0000007f00447812 */ /* 0x000fca00078ec0ff */
[----:B------:R-:W-:Y:S02]  /*0350*/  UMOV UR8, 0x400 ;  /* 0x0000040000087882 */ /* 0x000fe40000000000 */
[----:B------:R-:W4:Y:S08]  /*0360*/  LDC R10, c[0x0][0x3a0] ;  /* 0x0000e800ff0a7b82 */ /* 0x000f300000000800 */
[----:B------:R-:W5:Y:S01]  /*0370*/  S2UR UR9, SR_CTAID.Y ;  /* 0x00000000000979c3 */ /* 0x000f620000002600 */
[----:B---3--:R-:W-:-:S09]  /*0380*/  ULEA UR8, UR4, UR8, 0x18 ;  /* 0x0000000804087291 */ /* 0x008fd2000f8ec0ff */
[----:B--2---:R-:W2:Y:S01]  /*0390*/  LDS R3, [UR8] ;  /* 0x00000008ff037984 */ /* 0x004ea20008000800 */
[----:B------:R-:W-:Y:S06]  /*03a0*/  BAR.SYNC.DEFER_BLOCKING 0x0 ;  /* 0x0000000000007b1d */ /* 0x000fec0000010000 */
[----:B------:R-:W-:Y:S05]  /*03b0*/  @P2 BRA `(.L_x_5) ;  /* 0x0000000000182947 */ /* 0x000fea0003800000 */
[----:B------:R-:W-:Y:S01]  /*03c0*/  ELECT P0, URZ, PT ;  /* 0x0000000000ff782f */ /* 0x000fe20003800000 */
[----:B------:R-:W-:Y:S01]  /*03d0*/  IMAD.MOV.U32 R2, RZ, RZ, 0x1 ;  /* 0x00000001ff027424 */ /* 0x000fe200078e00ff */
[----:B------:R-:W-:Y:S01]  /*03e0*/  UMOV UR5, 0x40 ;  /* 0x0000004000057882 */ /* 0x000fe20000000000 */
[----:B------:R-:W-:Y:S01]  /*03f0*/  UVIRTCOUNT.DEALLOC.SMPOOL 0x80 ;  /* 0x000000800000784c */ /* 0x000fe20000000000 */
[----:B------:R-:W-:-:S09]  /*0400*/  ULEA UR5, UR4, UR5, 0x18 ;  /* 0x0000000504057291 */ /* 0x000fd2000f8ec0ff */
[----:B------:R3:W-:Y:S03]  /*0410*/  @P0 STS.U8 [UR5], R2 ;  /* 0x00000002ff000988 */ /* 0x0007e60008000005 */
.L_x_5:
[----:B------:R-:W3:Y:S01]  /*0420*/  S2UR UR4, SR_CTAID.Z ;  /* 0x00000000000479c3 */ /* 0x000ee20000002700 */
[----:B------:R-:W5:Y:S01]  /*0430*/  LDCU UR5, c[0x0][0x370] ;  /* 0x00006e00ff0577ac */ /* 0x000f620008000800 */
[----:B------:R-:W-:Y:S01]  /*0440*/  ISETP.GE.U32.AND P0, PT, R68, 0x20, PT ;  /* 0x000000204400780c */ /* 0x000fe20003f06070 */
[----:B----4-:R-:W-:Y:S01]  /*0450*/  VIADD R5, R10, 0xffffffff ;  /* 0xffffffff0a057836 */ /* 0x010fe20000000000 */
[C---:B------:R-:W-:Y:S01]  /*0460*/  ISETP.NE.U32.AND P3, PT, R68.reuse, RZ, PT ;  /* 0x000000ff4400720c */ /* 0x040fe20003f65070 */
[----:B------:R-:W3:Y:S01]  /*0470*/  LDCU UR6, c[0x0][0x374] ;  /* 0x00006e80ff0677ac */ /* 0x000ee20008000800 */
[----:B------:R-:W-:Y:S01]  /*0480*/  LEA R4, R68, UR8, 0x2 ;  /* 0x0000000844047c11 */ /* 0x000fe2000f8e10ff */
[----:B------:R-:W-:Y:S01]  /*0490*/  BSSY.RECONVERGENT B0, `(.L_x_6) ;  /* 0x0000015000007945 */ /* 0x000fe20003800200 */
[----:B------:R-:W5:Y:S01]  /*04a0*/  S2UR UR7, SR_CTAID.X ;  /* 0x00000000000779c3 */ /* 0x000f620000002500 */
[----:B------:R-:W4:Y:S01]  /*04b0*/  LDCU.64 UR20, c[0x0][0x3c0] ;  /* 0x00007800ff1477ac */ /* 0x000f220008000a00 */
[----:B--2---:R-:W-:-:S05]  /*04c0*/  R2UR UR23, R3 ;  /* 0x00000000031772ca */ /* 0x004fca00000e0000 */
[----:B------:R2:W-:Y:S01]  /*04d0*/  @!P0 STS [R4], RZ ;  /* 0x000000ff04008388 */ /* 0x0005e20000000800 */
[----:B------:R-:W1:Y:S01]  /*04e0*/  LDC R6, c[0x0][0x398] ;  /* 0x0000e600ff067b82 */ /* 0x000e620000000800 */
[----:B------:R-:W-:Y:S02]  /*04f0*/  NOP ;  /* 0x0000000000007918 */ /* 0x000fe40000000000 */
[----:B------:R2:W-:Y:S01]  /*0500*/  @!P3 STS [UR8+0x20], R5 ;  /* 0x00002005ff00b988 */ /* 0x0005e20008000808 */
[----:B---3-5:R-:W-:-:S04]  /*0510*/  UIMAD UR4, UR4, UR6, UR9 ;  /* 0x00000006040472a4 */ /* 0x028fc8000f8e0209 */
[----:B------:R-:W-:-:S04]  /*0520*/  UIMAD UR4, UR4, UR5, UR7 ;  /* 0x00000005040472a4 */ /* 0x000fc8000f8e0207 */
[----:B------:R-:W-:-:S04]  /*0530*/  UIMAD UR4, UR4, 0x180, URZ ;  /* 0x00000180040478a4 */ /* 0x000fc8000f8e02ff */
[----:B----4-:R-:W-:Y:S01]  /*0540*/  UIADD3 UR24, UP0, UPT, UR4, UR20, URZ ;  /* 0x0000001404187290 */ /* 0x010fe2000ff1e0ff */
[----:B-1----:R-:W-:-:S03]  /*0550*/  VIADD R6, R6, 0xffffffff ;  /* 0xffffffff06067836 */ /* 0x002fc60000000000 */
[----:B------:R-:W-:Y:S01]  /*0560*/  ULEA.HI.X.SX32 UR25, UR4, UR21, 0x1, UP0 ;  /* 0x0000001504197291 */ /* 0x000fe200080f0eff */
[----:B--2---:R-:W-:Y:S11]  /*0570*/  @P3 BRA `(.L_x_7) ;  /* 0x0000000000183947 */ /* 0x004ff60003800000 */
[----:B------:R-:W1:Y:S01]  /*0580*/  LDS R2, [UR8+0x8] ;  /* 0x00000808ff027984 */ /* 0x000e620008000800 */
[----:B------:R-:W2:Y:S01]  /*0590*/  LDC.64 R8, c[0x0][0x380] ;  /* 0x0000e000ff087b82 */ /* 0x000ea20000000a00 */
[----:B------:R-:W-:Y:S02]  /*05a0*/  IMAD.MOV.U32 R3, RZ, RZ, 0x70 ;  /* 0x00000070ff037424 */ /* 0x000fe400078e00ff */
[----:B--2---:R2:W-:Y:S03]  /*05b0*/  STS.64 [UR8], R8 ;  /* 0x00000008ff007988 */ /* 0x0045e60008000a08 */
[----:B-1----:R-:W-:-:S05]  /*05c0*/  LOP3.LUT R2, R2, 0x10, R3, 0xd8, !PT ;  /* 0x0000001002027812 */ /* 0x002fca00078ed803 */
[----:B------:R2:W-:Y:S02]  /*05d0*/  STS [UR8+0x8], R2 ;  /* 0x00000802ff007988 */ /* 0x0005e40008000808 */
.L_x_7:
[----:B------:R-:W-:Y:S05]  /*05e0*/  BSYNC.RECONVERGENT B0 ;  /* 0x0000000000007941 */ /* 0x000fea0003800200 */
.L_x_6:
[----:B------:R-:W-:Y:S04]  /*05f0*/  BSSY.RECONVERGENT B0, `(.L_x_8) ;  /* 0x000000a000007945 */ /* 0x000fe80003800200 */
[----:B------:R-:W-:Y:S05]  /*0600*/  @P3 BRA `(.L_x_9) ;  /* 0x0000000000203947 */ /* 0x000fea0003800000 */
[----:B--2---:R-:W1:Y:S01]  /*0610*/  LDS R2, [UR8+0x34] ;  /* 0x00003408ff027984 */ /* 0x004e620008000800 */
[----:B------:R-:W-:Y:S02]  /*0620*/  IMAD.MOV.U32 R3, RZ, RZ, 0x3f000000 ;  /* 0x3f000000ff037424 */ /* 0x000fe400078e00ff */
[----:B------:R-:W-:Y:S01]  /*0630*/  @!P3 IMAD.MOV.U32 R7, RZ, RZ, 0x3f ;  /* 0x0000003fff07b424 */ /* 0x000fe200078e00ff */
[----:B------:R-:W2:Y:S02]  /*0640*/  @!P3 LDS R8, [UR8+0x38] ;  /* 0x00003808ff08b984 */ /* 0x000ea40008000800 */
[----:B-1----:R-:W-:Y:S02]  /*0650*/  LOP3.LUT R2, R2, 0xff000000, R3, 0xb8, !PT ;  /* 0xff00000002027812 */ /* 0x002fe400078eb803 */
[----:B--2---:R-:W-:-:S03]  /*0660*/  @!P3 LOP3.LUT R3, R8, 0xff, R7, 0xb8, !PT ;  /* 0x000000ff0803b812 */ /* 0x004fc600078eb807 */
[----:B------:R1:W-:Y:S04]  /*0670*/  STS [UR8+0x34], R2 ;  /* 0x00003402ff007988 */ /* 0x0003e80008000808 */
[----:B------:R1:W-:Y:S02]  /*0680*/  @!P3 STS [UR8+0x38], R3 ;  /* 0x00003803ff00b988 */ /* 0x0003e40008000808 */
.L_x_9:
[----:B------:R-:W-:Y:S05]  /*0690*/  BSYNC.RECONVERGENT B0 ;  /* 0x0000000000007941 */ /* 0x000fea0003800200 */
.L_x_8:
[----:B------:R-:W-:Y:S04]  /*06a0*/  BSSY.RECONVERGENT B0, `(.L_x_10) ;  /* 0x000000a000007945 */ /* 0x000fe80003800200 */
[----:B------:R-:W-:Y:S05]  /*06b0*/  @P3 BRA `(.L_x_11) ;  /* 0x0000000000203947 */ /* 0x000fea0003800000 */
[----:B-12---:R-:W1:Y:S01]  /*06c0*/  LDS R2, [UR8+0x1c] ;  /* 0x00001c08ff027984 */ /* 0x006e620008000800 */
[----:B------:R-:W2:Y:S03]  /*06d0*/  LDC.64 R8, c[0x0][0x3a8] ;  /* 0x0000ea00ff087b82 */ /* 0x000ea60000000a00 */
[----:B------:R3:W-:Y:S01]  /*06e0*/  STS [UR8+0x24], R6 ;  /* 0x00002406ff007988 */ /* 0x0007e20008000808 */
[--C-:B--2---:R-:W-:Y:S02]  /*06f0*/  SHF.R.U32.HI R7, RZ, 0x4, R9.reuse ;  /* 0x00000004ff077819 */ /* 0x104fe40000011609 */
[----:B------:R-:W-:-:S05]  /*0700*/  SHF.R.U64 R3, R8, 0x4, R9 ;  /* 0x0000000408037819 */ /* 0x000fca0000001209 */
[----:B------:R3:W-:Y:S01]  /*0710*/  STS [UR8+0xc], R3 ;  /* 0x00000c03ff007988 */ /* 0x0007e20008000808 */
[----:B-1----:R-:W-:-:S05]  /*0720*/  LOP3.LUT R2, R2, 0xf, R7, 0xb8, !PT ;  /* 0x0000000f02027812 */ /* 0x002fca00078eb807 */
[----:B------:R3:W-:Y:S02]  /*0730*/  STS [UR8+0x1c], R2 ;  /* 0x00001c02ff007988 */ /* 0x0007e40008000808 */
.L_x_11:
[----:B------:R-:W-:Y:S05]  /*0740*/  BSYNC.RECONVERGENT B0 ;  /* 0x0000000000007941 */ /* 0x000fea0003800200 */
.L_x_10:
[----:B------:R-:W-:Y:S04]  /*0750*/  BSSY.RECONVERGENT B1, `(.L_x_12) ;  /* 0x000001d000017945 */ /* 0x000fe80003800200 */
[----:B------:R-:W-:Y:S04]  /*0760*/  BSSY.RELIABLE B0, `(.L_x_13) ;  /* 0x0000018000007945 */ /* 0x000fe80003800100 */
[----:B------:R-:W-:Y:S05]  /*0770*/  @P3 BRA `(.L_x_14) ;  /* 0x00000000001c3947 */ /* 0x000fea0003800000 */
[----:B-123--:R-:W1:Y:S02]  /*0780*/  LDS R2, [UR8+0x34] ;  /* 0x00003408ff027984 */ /* 0x00ee640008000800 */
[----:B-1----:R-:W-:-:S05]  /*0790*/  LOP3.LUT R2, R2, 0x7, RZ, 0xb8, !PT ;  /* 0x0000000702027812 */ /* 0x002fca00078eb8ff */
[----:B------:R1:W-:Y:S01]  /*07a0*/  STS [UR8+0x34], R2 ;  /* 0x00003402ff007988 */ /* 0x0003e20008000808 */
[----:B------:R-:W-:Y:S05]  /*07b0*/  @P3 BRA `(.L_x_15) ;  /* 0x00000000001c3947 */ /* 0x000fea0003800000 */
[----:B-1----:R-:W1:Y:S02]  /*07c0*/  LDS R2, [UR8+0x34] ;  /* 0x00003408ff027984 */ /* 0x002e640008000800 */
[----:B-1----:R-:W-:-:S05]  /*07d0*/  LOP3.LUT R2, R2, 0x38, RZ, 0xb8, !PT ;  /* 0x0000003802027812 */ /* 0x002fca00078eb8ff */
[----:B------:R4:W-:Y:S02]  /*07e0*/  STS [UR8+0x34], R2 ;  /* 0x00003402ff007988 */ /* 0x0009e40008000808 */
.L_x_14:
[----:B------:R-:W-:Y:S05]  /*07f0*/  @P3 BRA `(.L_x_16) ;  /* 0x00000000001c3947 */ /* 0x000fea0003800000 */
[----:B-1234-:R-:W1:Y:S02]  /*0800*/  LDS R2, [UR8+0x8] ;  /* 0x00000808ff027984 */ /* 0x01ee640008000800 */
[----:B-1----:R-:W-:-:S05]  /*0810*/  LOP3.LUT R2, R2, 0x780, RZ, 0xb8, !PT ;  /* 0x0000078002027812 */ /* 0x002fca00078eb8ff */
[----:B------:R2:W-:Y:S02]  /*0820*/  STS [UR8+0x8], R2 ;  /* 0x00000802ff007988 */ /* 0x0005e40008000808 */
.L_x_15:
[----:B------:R-:W-:Y:S05]  /*0830*/  @P3 BRA `(.L_x_17) ;  /* 0x0000000000283947 */ /* 0x000fea0003800000 */
[----:B-12---:R-:W1:Y:S02]  /*0840*/  LDS R2, [UR8+0x8] ;  /* 0x00000808ff027984 */ /* 0x006e640008000800 */
[----:B-1----:R-:W-:-:S05]  /*0850*/  LOP3.LUT R2, R2, 0x1800, RZ, 0xb8, !PT ;  /* 0x0000180002027812 */ /* 0x002fca00078eb8ff */
[----:B------:R5:W-:Y:S02]  /*0860*/  STS [UR8+0x8], R2 ;  /* 0x00000802ff007988 */ /* 0x000be40008000808 */
.L_x_16:
[----:B------:R-:W-:Y:S05]  /*0870*/  @P3 BREAK.RELIABLE B0 ;  /* 0x0000000000003942 */ /* 0x000fea0003800100 */
[----:B------:R-:W-:Y:S05]  /*0880*/  @P3 BRA `(.L_x_18) ;  /* 0x0000000000243947 */ /* 0x000fea0003800000 */
[----:B-1-3--:R-:W1:Y:S01]  /*0890*/  LDS R3, [UR8+0x8] ;  /* 0x00000808ff037984 */ /* 0x00ae620008000800 */
[----:B--2-45:R-:W-:-:S05]  /*08a0*/  IMAD.MOV.U32 R2, RZ, RZ, 0x6000 ;  /* 0x00006000ff027424 */ /* 0x034fca00078e00ff */
[----:B-1----:R-:W-:-:S04]  /*08b0*/  LOP3.LUT R2, R3, 0x4000, R2, 0xd8, !PT ;  /* 0x0000400003027812 */ /* 0x002fc800078ed802 */
[----:B------:R-:W-:-:S05]  /*08c0*/  LOP3.LUT R2, R2, 0x400000, RZ, 0xb8, !PT ;  /* 0x0040000002027812 */ /* 0x000fca00078eb8ff */
[----:B------:R3:W-:Y:S02]  /*08d0*/  STS [UR8+0x8], R2 ;  /* 0x00000802ff007988 */ /* 0x0007e40008000808 */
.L_x_17:
[----:B------:R-:W-:Y:S05]  /*08e0*/  BSYNC.RELIABLE B0 ;  /* 0x0000000000007941 */ /* 0x000fea0003800100 */
.L_x_13:
[----:B-123--:R-:W1:Y:S02]  /*08f0*/  @!P3 LDS R2, [UR8+0x8] ;  /* 0x00000808ff02b984 */ /* 0x00ee640008000800 */
[----:B-1----:R-:W-:-:S05]  /*0900*/  @!P3 LOP3.LUT R2, R2, 0x8000, RZ, 0xb8, !PT ;  /* 0x000080000202b812 */ /* 0x002fca00078eb8ff */
[----:B------:R1:W-:Y:S02]  /*0910*/  @!P3 STS [UR8+0x8], R2 ;  /* 0x00000802ff00b988 */ /* 0x0003e40008000808 */
.L_x_18:
[----:B------:R-:W-:Y:S05]  /*0920*/  BSYNC.RECONVERGENT B1 ;  /* 0x0000000000017941 */ /* 0x000fea0003800200 */
.L_x_12:
[----:B------:R-:W-:Y:S05]  /*0930*/  WARPSYNC.ALL ;  /* 0x0000000000007948 */ /* 0x000fea0003800000 */
[----:B------:R-:W-:Y:S01]  /*0940*/  NOP ;  /* 0x0000000000007918 */ /* 0x000fe20000000000 */
[----:B------:R-:W-:Y:S05]  /*0950*/  @P0 BRA `(.L_x_19) ;  /* 0x0000000000300947 */ /* 0x000fea0003800000 */
[----:B-12345:R-:W1:Y:S01]  /*0960*/  S2R R2, SR_LANEID ;  /* 0x0000000000027919 */ /* 0x03ee620000000000 */
[----:B------:R-:W-:Y:S05]  /*0970*/  WARPSYNC.ALL ;  /* 0x0000000000007948 */ /* 0x000fea0003800000 */
[----:B------:R-:W-:Y:S01]  /*0980*/  NOP ;  /* 0x0000000000007918 */ /* 0x000fe20000000000 */
[----:B-1----:R-:W-:-:S05]  /*0990*/  IMAD.SHL.U32 R7, R2, 0x4, RZ ;  /* 0x0000000402077824 */ /* 0x002fca00078e00ff */
[----:B------:R-:W1:Y:S01]  /*09a0*/  LDS R9, [R7+UR8] ;  /* 0x0000000807097984 */ /* 0x000e620008000800 */
[----:B------:R-:W-:-:S05]  /*09b0*/  IADD3 R2, P1, PT, R7, UR24, RZ ;  /* 0x0000001807027c10 */ /* 0x000fca000ff3e0ff */
[----:B------:R-:W-:-:S05]  /*09c0*/  IMAD.X R3, RZ, RZ, UR25, P1 ;  /* 0x00000019ff037e24 */ /* 0x000fca00088e06ff */
[----:B-1----:R1:W2:Y:S01]  /*09d0*/  ATOMG.E.EXCH.STRONG.GPU PT, RZ, [R2], R9 ;  /* 0x0000000902ff73a8 */ /* 0x0022a200041ee100 */
[----:B------:R-:W-:-:S04]  /*09e0*/  DEPBAR {5,4,3,2,1,0} ;  /* 0x0000003f0000791a */ /* 0x000fc80000000000 */
[----:B------:R-:W3:Y:S02]  /*09f0*/  CCTL.E.C.LDCU.IV.DEEP [UR24] ;  /* 0x0000000018007540 */ /* 0x000ee40009c08000 */
[----:B---3--:R1:W-:Y:S01]  /*0a00*/  UTMACCTL.IV [UR24] ;  /* 0x00000000180079b9 */ /* 0x0083e20008000000 */
[----:B------:R-:W-:Y:S01]  /*0a10*/  NOP ;  /* 0x0000000000007918 */ /* 0x000fe20000000000 */
.L_x_19:
[----:B------:R-:W-:Y:S05]  /*0a20*/  @P0 BRA `(.L_x_20) ;  /* 0x00000000000c0947 */ /* 0x000fea0003800000 */
[----:B------:R0:W-:Y:S01]  /*0a30*/  UTMACMDFLUSH ;  /* 0x00000000000079b7 */ /* 0x0001e20000000000 */
[----:B------:R-:W-:Y:S05]  /*0a40*/  @P0 BRA `(.L_x_20) ;  /* 0x0000000000040947 */ /* 0x000fea0003800000 */
[----:B------:R-:W-:-:S04]  /*0a50*/  DEPBAR.LE SB0, 0x0 ;  /* 0x000080000000791a */ /* 0x000fc80000000000 */
.L_x_20:
[----:B------:R-:W-:Y:S05]  /*0a60*/  WARPSYNC.ALL ;  /* 0x0000000000007948 */ /* 0x000fea0003800000 */
[----:B------:R-:W-:Y:S01]  /*0a70*/  NOP ;  /* 0x0000000000007918 */ /* 0x000fe20000000000 */
[----:B--2---:R-:W-:Y:S06]  /*0a80*/  BAR.SYNC.DEFER_BLOCKING 0x0 ;  /* 0x0000000000007b1d */ /* 0x004fec0000010000 */
[----:B------:R-:W-:Y:S02]  /*0a90*/  BSSY.RECONVERGENT B1, `(.L_x_21) ;  /* 0x000000b000017945 */ /* 0x000fe40003800200 */
[----:B------:R-:W-:Y:S06]  /*0aa0*/  BAR.SYNC.DEFER_BLOCKING 0x0 ;  /* 0x0000000000007b1d */ /* 0x000fec0000010000 */
[----:B------:R2:W-:Y:S01]  /*0ab0*/  @!P0 STS [R4], RZ ;  /* 0x000000ff04008388 */ /* 0x0005e20000000800 */
[----:B------:R-:W-:Y:S01]  /*0ac0*/  NOP ;  /* 0x0000000000007918 */ /* 0x000fe20000000000 */
[----:B------:R-:W-:Y:S05]  /*0ad0*/  @P3 BRA `(.L_x_22) ;  /* 0x0000000000183947 */ /* 0x000fea0003800000 */
[----:B-1-345:R-:W1:Y:S01]  /*0ae0*/  LDS R2, [UR8+0x8] ;  /* 0x00000808ff027984 */ /* 0x03ae620008000800 */
[----:B------:R-:W3:Y:S01]  /*0af0*/  LDC.64 R8, c[0x0][0x388] ;  /* 0x0000e200ff087b82 */ /* 0x000ee20000000a00 */
[----:B------:R-:W-:Y:S02]  /*0b00*/  IMAD.MOV.U32 R3, RZ, RZ, 0x70 ;  /* 0x00000070ff037424 */ /* 0x000fe400078e00ff */
[----:B---3--:R3:W-:Y:S03]  /*0b10*/  STS.64 [UR8], R8 ;  /* 0x00000008ff007988 */ /* 0x0087e60008000a08 */
[----:B-1----:R-:W-:-:S05]  /*0b20*/  LOP3.LUT R2, R2, 0x10, R3, 0xd8, !PT ;  /* 0x0000001002027812 */ /* 0x002fca00078ed803 */
[----:B------:R3:W-:Y:S02]  /*0b30*/  STS [UR8+0x8], R2 ;  /* 0x00000802ff007988 */ /* 0x0007e40008000808 */
.L_x_22:
[----:B-1----:R-:W-:Y:S05]  /*0b40*/  BSYNC.RECONVERGENT B1 ;  /* 0x0000000000017941 */ /* 0x002fea0003800200 */
.L_x_21:
[----:B------:R-:W-:Y:S04]  /*0b50*/  BSSY.RECONVERGENT B2, `(.L_x_23) ;  /* 0x000000f000027945 */ /* 0x000fe80003800200 */
[----:B------:R-:W-:Y:S04]  /*0b60*/  BSSY.RELIABLE B1, `(.L_x_24) ;  /* 0x000000c000017945 */ /* 0x000fe80003800100 */
[----:B------:R-:W-:Y:S05]  /*0b70*/  @P3 BRA `(.L_x_25) ;  /* 0x0000000000283947 */ /* 0x000fea0003800000 */
[----:B---345:R-:W1:Y:S01]  /*0b80*/  LDS R2, [UR8+0x34] ;  /* 0x00003408ff027984 */ /* 0x038e620008000800 */
[----:B------:R-:W-:Y:S01]  /*0b90*/  IMAD.MOV.U32 R3, RZ, RZ, 0x3f000000 ;  /* 0x3f000000ff037424 */ /* 0x000fe200078e00ff */
[----:B------:R-:W-:Y:S05]  /*0ba0*/  @P3 BREAK.RELIABLE B1 ;  /* 0x0000000000013942 */ /* 0x000fea0003800100 */
[----:B-1----:R-:W-:-:S05]  /*0bb0*/  LOP3.LUT R2, R2, 0xff000000, R3, 0xb8, !PT ;  /* 0xff00000002027812 */ /* 0x002fca00078eb803 */
[----:B------:R1:W-:Y:S01]  /*0bc0*/  STS [UR8+0x34], R2 ;  /* 0x00003402ff007988 */ /* 0x0003e20008000808 */
[----:B------:R-:W-:Y:S05]  /*0bd0*/  @P3 BRA `(.L_x_26) ;  /* 0x0000000000183947 */ /* 0x000fea0003800000 */
[----:B------:R-:W3:Y:S01]  /*0be0*/  LDS R3, [UR8+0x38] ;  /* 0x00003808ff037984 */ /* 0x000ee20008000800 */
[----:B-1----:R-:W-:-:S05]  /*0bf0*/  IMAD.MOV.U32 R2, RZ, RZ, 0x7f ;  /* 0x0000007fff027424 */ /* 0x002fca00078e00ff */
[----:B---3--:R-:W-:-:S05]  /*0c00*/  LOP3.LUT R2, R3, 0xff, R2, 0xb8, !PT ;  /* 0x000000ff03027812 */ /* 0x008fca00078eb802 */
[----:B------:R1:W-:Y:S02]  /*0c10*/  STS [UR8+0x38], R2 ;  /* 0x00003802ff007988 */ /* 0x0003e40008000808 */
.L_x_25:
[----:B------:R-:W-:Y:S05]  /*0c20*/  BSYNC.RELIABLE B1 ;  /* 0x0000000000017941 */ /* 0x000fea0003800100 */
.L_x_24:
[----:B------:R1:W-:Y:S02]  /*0c30*/  @!P3 STS [UR8+0x20], R5 ;  /* 0x00002005ff00b988 */ /* 0x0003e40008000808 */
.L_x_26:
[----:B------:R-:W-:Y:S05]  /*0c40*/  BSYNC.RECONVERGENT B2 ;  /* 0x0000000000027941 */ /* 0x000fea0003800200 */
.L_x_23:
[----:B------:R-:W-:Y:S05]  /*0c50*/  WARPSYNC.ALL ;  /* 0x0000000000007948 */ /* 0x000fea0003800000 */
[----:B------:R-:W-:Y:S01]  /*0c60*/  NOP ;  /* 0x0000000000007918 */ /* 0x000fe20000000000 */
[----:B-1----:R-:W1:Y:S01]  /*0c70*/  LDC R5, c[0x0][0x39c] ;  /* 0x0000e700ff057b82 */ /* 0x002e620000000800 */
[----:B------:R-:W-:Y:S01]  /*0c80*/  BSSY.RECONVERGENT B2, `(.L_x_27) ;  /* 0x000000b000027945 */ /* 0x000fe20003800200 */
[----:B-1----:R-:W-:-:S03]  /*0c90*/  VIADD R5, R5, 0xffffffff ;  /* 0xffffffff05057836 */ /* 0x002fc60000000000 */
[----:B------:R-:W-:Y:S05]  /*0ca0*/  @P3 BRA `(.L_x_28) ;  /* 0x0000000000203947 */ /* 0x000fea0003800000 */
[----:B---345:R-:W1:Y:S01]  /*0cb0*/  LDS R2, [UR8+0x1c] ;  /* 0x00001c08ff027984 */ /* 0x038e620008000800 */
[----:B------:R-:W3:Y:S03]  /*0cc0*/  LDC.64 R8, c[0x0][0x3b0] ;  /* 0x0000ec00ff087b82 */ /* 0x000ee60000000a00 */
[----:B------:R4:W-:Y:S01]  /*0cd0*/  STS [UR8+0x24], R5 ;  /* 0x00002405ff007988 */ /* 0x0009e20008000808 */
[--C-:B---3--:R-:W-:Y:S02]  /*0ce0*/  SHF.R.U32.HI R7, RZ, 0x4, R9.reuse ;  /* 0x00000004ff077819 */ /* 0x108fe40000011609 */
[----:B------:R-:W-:-:S05]  /*0cf0*/  SHF.R.U64 R3, R8, 0x4, R9 ;  /* 0x0000000408037819 */ /* 0x000fca0000001209 */
[----:B------:R4:W-:Y:S01]  /*0d00*/  STS [UR8+0xc], R3 ;  /* 0x00000c03ff007988 */ /* 0x0009e20008000808 */
[----:B-1----:R-:W-:-:S05]  /*0d10*/  LOP3.LUT R2, R2, 0xf, R7, 0xb8, !PT ;  /* 0x0000000f02027812 */ /* 0x002fca00078eb807 */
[----:B------:R4:W-:Y:S02]  /*0d20*/  STS [UR8+0x1c], R2 ;  /* 0x00001c02ff007988 */ /* 0x0009e40008000808 */
.L_x_28:
[----:B------:R-:W-:Y:S05]  /*0d30*/  BSYNC.RECONVERGENT B2 ;  /* 0x0000000000027941 */ /* 0x000fea0003800200 */
.L_x_27:
[----:B------:R-:W-:Y:S04]  /*0d40*/  BSSY.RECONVERGENT B3, `(.L_x_29) ;  /* 0x000001d000037945 */ /* 0x000fe80003800200 */
[----:B------:R-:W-:Y:S04]  /*0d50*/  BSSY.RELIABLE B2, `(.L_x_30) ;  /* 0x0000018000027945 */ /* 0x000fe80003800100 */
[----:B------:R-:W-:Y:S05]  /*0d60*/  @P3 BRA `(.L_x_31) ;  /* 0x00000000001c3947 */ /* 0x000fea0003800000 */
[----:B---345:R-:W1:Y:S02]  /*0d70*/  LDS R2, [UR8+0x34] ;  /* 0x00003408ff027984 */ /* 0x038e640008000800 */
[----:B-1----:R-:W-:-:S05]  /*0d80*/  LOP3.LUT R2, R2, 0x7, RZ, 0xb8, !PT ;  /* 0x0000000702027812 */ /* 0x002fca00078eb8ff */
[----:B------:R1:W-:Y:S01]  /*0d90*/  STS [UR8+0x34], R2 ;  /* 0x00003402ff007988 */ /* 0x0003e20008000808 */
[----:B------:R-:W-:Y:S05]  /*0da0*/  @P3 BRA `(.L_x_32) ;  /* 0x00000000001c3947 */ /* 0x000fea0003800000 */
[----:B-1----:R-:W1:Y:S02]  /*0db0*/  LDS R2, [UR8+0x34] ;  /* 0x00003408ff027984 */ /* 0x002e640008000800 */
[----:B-1----:R-:W-:-:S05]  /*0dc0*/  LOP3.LUT R2, R2, 0x38, RZ, 0xb8, !PT ;  /* 0x0000003802027812 */ /* 0x002fca00078eb8ff */
[----:B------:R1:W-:Y:S02]  /*0dd0*/  STS [UR8+0x34], R2 ;  /* 0x00003402ff007988 */ /* 0x0003e40008000808 */
.L_x_31:
[----:B------:R-:W-:Y:S05]  /*0de0*/  @P3 BRA `(.L_x_33) ;  /* 0x00000000001c3947 */ /* 0x000fea0003800000 */
[----:B-1-345:R-:W1:Y:S02]  /*0df0*/  LDS R2, [UR8+0x8] ;  /* 0x00000808ff027984 */ /* 0x03ae640008000800 */
[----:B-1----:R-:W-:-:S05]  /*0e00*/  LOP3.LUT R2, R2, 0x780, RZ, 0xb8, !PT ;  /* 0x0000078002027812 */ /* 0x002fca00078eb8ff */
[----:B------:R3:W-:Y:S02]  /*0e10*/  STS [UR8+0x8], R2 ;  /* 0x00000802ff007988 */ /* 0x0007e40008000808 */
.L_x_32:
[----:B------:R-:W-:Y:S05]  /*0e20*/  @P3 BRA `(.L_x_34) ;  /* 0x0000000000283947 */ /* 0x000fea0003800000 */
[----:B-1-3--:R-:W1:Y:S02]  /*0e30*/  LDS R2, [UR8+0x8] ;  /* 0x00000808ff027984 */ /* 0x00ae640008000800 */
[----:B-1----:R-:W-:-:S05]  /*0e40*/  LOP3.LUT R2, R2, 0x1800, RZ, 0xb8, !PT ;  /* 0x0000180002027812 */ /* 0x002fca00078eb8ff */
[----:B------:R1:W-:Y:S02]  /*0e50*/  STS [UR8+0x8], R2 ;  /* 0x00000802ff007988 */ /* 0x0003e40008000808 */
.L_x_33:
[----:B------:R-:W-:Y:S05]  /*0e60*/  @P3 BREAK.RELIABLE B2 ;  /* 0x0000000000023942 */ /* 0x000fea0003800100 */
[----:B------:R-:W-:Y:S05]  /*0e70*/  @P3 BRA `(.L_x_35) ;  /* 0x0000000000243947 */ /* 0x000fea0003800000 */
[----:B-1-345:R-:W1:Y:S01]  /*0e80*/  LDS R2, [UR8+0x8] ;  /* 0x00000808ff027984 */ /* 0x03ae620008000800 */
[----:B------:R-:W-:-:S05]  /*0e90*/  IMAD.MOV.U32 R3, RZ, RZ, 0x6000 ;  /* 0x00006000ff037424 */ /* 0x000fca00078e00ff */
[----:B-1----:R-:W-:-:S04]  /*0ea0*/  LOP3.LUT R2, R2, 0x4000, R3, 0xd8, !PT ;  /* 0x0000400002027812 */ /* 0x002fc800078ed803 */
[----:B------:R-:W-:-:S05]  /*0eb0*/  LOP3.LUT R2, R2, 0x400000, RZ, 0xb8, !PT ;  /* 0x0040000002027812 */ /* 0x000fca00078eb8ff */
[----:B------:R4:W-:Y:S02]  /*0ec0*/  STS [UR8+0x8], R2 ;  /* 0x00000802ff007988 */ /* 0x0009e40008000808 */
.L_x_34:
[----:B------:R-:W-:Y:S05]  /*0ed0*/  BSYNC.RELIABLE B2 ;  /* 0x0000000000027941 */ /* 0x000fea0003800100 */
.L_x_30:
[----:B-1-34-:R-:W1:Y:S02]  /*0ee0*/  @!P3 LDS R2, [UR8+0x8] ;  /* 0x00000808ff02b984 */ /* 0x01ae640008000800 */
[----:B-1----:R-:W-:-:S05]  /*0ef0*/  @!P3 LOP3.LUT R2, R2, 0x8000, RZ, 0xb8, !PT ;  /* 0x000080000202b812 */ /* 0x002fca00078eb8ff */
[----:B------:R1:W-:Y:S02]  /*0f00*/  @!P3 STS [UR8+0x8], R2 ;  /* 0x00000802ff00b988 */ /* 0x0003e40008000808 */
.L_x_35:
[----:B------:R-:W-:Y:S05]  /*0f10*/  BSYNC.RECONVERGENT B3 ;  /* 0x0000000000037941 */ /* 0x000fea0003800200 */
.L_x_29:
[----:B------:R-:W-:Y:S05]  /*0f20*/  WARPSYNC.ALL ;  /* 0x0000000000007948 */ /* 0x000fea0003800000 */
[----:B------:R-:W-:Y:S01]  /*0f30*/  NOP ;  /* 0x0000000000007918 */ /* 0x000fe20000000000 */
[----:B------:R-:W-:-:S04]  /*0f40*/  UIADD3 UR5, UPT, UPT, UR4, 0x80, URZ ;  /* 0x0000008004057890 */ /* 0x000fc8000fffe0ff */
[----:B------:R-:W-:-:S04]  /*0f50*/  UIADD3 UR26, UP0, UPT, UR5, UR20, URZ ;  /* 0x00000014051a7290 */ /* 0x000fc8000ff1e0ff */
[----:B------:R-:W-:Y:S01]  /*0f60*/  ULEA.HI.X.SX32 UR27, UR5, UR21, 0x1, UP0 ;  /* 0x00000015051b7291 */ /* 0x000fe200080f0eff */
[----:B------:R-:W-:Y:S11]  /*0f70*/  @P0 BRA `(.L_x_36) ;  /* 0x0000000000300947 */ /* 0x000ff60003800000 */
[----:B-1-345:R-:W1:Y:S01]  /*0f80*/  S2R R2, SR_LANEID ;  /* 0x0000000000027919 */ /* 0x03ae620000000000 */
[----:B------:R-:W-:Y:S05]  /*0f90*/  WARPSYNC.ALL ;  /* 0x0000000000007948 */ /* 0x000fea0003800000 */
[----:B------:R-:W-:Y:S01]  /*0fa0*/  NOP ;  /* 0x0000000000007918 */ /* 0x000fe20000000000 */
[----:B-1----:R-:W-:-:S05]  /*0fb0*/  IMAD.SHL.U32 R8, R2, 0x4, RZ ;  /* 0x0000000402087824 */ /* 0x002fca00078e00ff */
[----:B------:R-:W1:Y:S01]  /*0fc0*/  LDS R7, [R8+UR8] ;  /* 0x0000000808077984 */ /* 0x000e620008000800 */
[----:B------:R-:W-:-:S05]  /*0fd0*/  IADD3 R2, P1, PT, R8, UR26, RZ ;  /* 0x0000001a08027c10 */ /* 0x000fca000ff3e0ff */
[----:B------:R-:W-:-:S05]  /*0fe0*/  IMAD.X R3, RZ, RZ, UR27, P1 ;  /* 0x0000001bff037e24 */ /* 0x000fca00088e06ff */
[----:B-1----:R1:W3:Y:S01]  /*0ff0*/  ATOMG.E.EXCH.STRONG.GPU PT, RZ, [R2], R7 ;  /* 0x0000000702ff73a8 */ /* 0x0022e200041ee100 */
[----:B------:R-:W-:-:S04]  /*1000*/  DEPBAR {5,4,3,2,1,0} ;  /* 0x0000003f0000791a */ /* 0x000fc80000000000 */
[----:B------:R-:W4:Y:S02]  /*1010*/  CCTL.E.C.LDCU.IV.DEEP [UR26] ;  /* 0x000000001a007540 */ /* 0x000f240009c08000 */
[----:B----4-:R1:W-:Y:S01]  /*1020*/  UTMACCTL.IV [UR26] ;  /* 0x000000001a0079b9 */ /* 0x0103e20008000000 */
[----:B------:R-:W-:Y:S01]  /*1030*/  NOP ;  /* 0x0000000000007918 */ /* 0x000fe20000000000 */
.L_x_36:
[----:B------:R-:W-:Y:S05]  /*1040*/  @P0 BRA `(.L_x_37) ;  /* 0x00000000000c0947 */ /* 0x000fea0003800000 */
[----:B------:R0:W-:Y:S01]  /*1050*/  UTMACMDFLUSH ;  /* 0x00000000000079b7 */ /* 0x0001e20000000000 */
[----:B------:R-:W-:Y:S05]  /*1060*/  @P0 BRA `(.L_x_37) ;  /* 0x0000000000040947 */ /* 0x000fea0003800000 */
[----:B------:R-:W-:-:S04]  /*1070*/  DEPBAR.LE SB0, 0x0 ;  /* 0x000080000000791a */ /* 0x000fc80000000000 */
.L_x_37:
[----:B------:R-:W-:Y:S05]  /*1080*/  WARPSYNC.ALL ;  /* 0x0000000000007948 */ /* 0x000fea0003800000 */
[----:B------:R-:W-:Y:S01]  /*1090*/  NOP ;  /* 0x0000000000007918 */ /* 0x000fe20000000000 */
[----:B---3--:R-:W-:Y:S06]  /*10a0*/  BAR.SYNC.DEFER_BLOCKING 0x0 ;  /* 0x0000000000007b1d */ /* 0x008fec0000010000 */
[----:B------:R-:W-:Y:S02]  /*10b0*/  BSSY.RECONVERGENT B3, `(.L_x_38) ;  /* 0x000000b000037945 */ /* 0x000fe40003800200 */
[----:B------:R-:W-:Y:S06]  /*10c0*/  BAR.SYNC.DEFER_BLOCKING 0x0 ;  /* 0x0000000000007b1d */ /* 0x000fec0000010000 */
[----:B------:R3:W-:Y:S01]  /*10d0*/  @!P0 STS [R4], RZ ;  /* 0x000000ff04008388 */ /* 0x0007e20000000800 */
[----:B------:R-:W-:Y:S01]  /*10e0*/  NOP ;  /* 0x0000000000007918 */ /* 0x000fe20000000000 */
[----:B------:R-:W-:Y:S05]  /*10f0*/  @P3 BRA `(.L_x_39) ;  /* 0x0000000000183947 */ /* 0x000fea0003800000 */
[----:B-1--45:R-:W1:Y:S01]  /*1100*/  LDS R2, [UR8+0x8] ;  /* 0x00000808ff027984 */ /* 0x032e620008000800 */
[----:B------:R-:W4:Y:S01]  /*1110*/  LDC.64 R8, c[0x0][0x390] ;  /* 0x0000e400ff087b82 */ /* 0x000f220000000a00 */
[----:B------:R-:W-:Y:S02]  /*1120*/  IMAD.MOV.U32 R3, RZ, RZ, 0x70 ;  /* 0x00000070ff037424 */ /* 0x000fe400078e00ff */
[----:B----4-:R4:W-:Y:S03]  /*1130*/  STS.64 [UR8], R8 ;  /* 0x00000008ff007988 */ /* 0x0109e60008000a08 */
[----:B-1----:R-:W-:-:S05]  /*1140*/  LOP3.LUT R2, R2, 0x10, R3, 0xd8, !PT ;  /* 0x0000001002027812 */ /* 0x002fca00078ed803 */
[----:B------:R4:W-:Y:S02]  /*1150*/  STS [UR8+0x8], R2 ;  /* 0x00000802ff007988 */ /* 0x0009e40008000808 */
.L_x_39:
[----:B-1----:R-:W-:Y:S05]  /*1160*/  BSYNC.RECONVERGENT B3 ;  /* 0x0000000000037941 */ /* 0x002fea0003800200 */
.L_x_38:
[----:B------:R-:W-:Y:S04]  /*1170*/  BSSY.RECONVERGENT B4, `(.L_x_40) ;  /* 0x0000033000047945 */ /* 0x000fe80003800200 */
[----:B------:R-:W-:Y:S04]  /*1180*/  BSSY.RELIABLE B3, `(.L_x_41) ;  /* 0x000002e000037945 */ /* 0x000fe80003800100 */
[----:B------:R-:W-:Y:S05]  /*1190*/  @P3 BRA `(.L_x_42) ;  /* 0x0000000000243947 */ /* 0x000fea0003800000 */
[----:B----45:R-:W1:Y:S01]  /*11a0*/  LDS R2, [UR8+0x34] ;  /* 0x00003408ff027984 */ /* 0x030e620008000800 */
[----:B------:R-:W-:-:S05]  /*11b0*/  IMAD.MOV.U32 R3, RZ, RZ, 0x7f000000 ;  /* 0x7f000000ff037424 */ /* 0x000fca00078e00ff */
[----:B-1----:R-:W-:-:S05]  /*11c0*/  LOP3.LUT R2, R2, 0xff000000, R3, 0xb8, !PT ;  /* 0xff00000002027812 */ /* 0x002fca00078eb803 */
[----:B------:R1:W-:Y:S01]  /*11d0*/  STS [UR8+0x34], R2 ;  /* 0x00003402ff007988 */ /* 0x0003e20008000808 */
[----:B------:R-:W-:Y:S05]  /*11e0*/  @P3 BRA `(.L_x_43) ;  /* 0x0000000000183947 */ /* 0x000fea0003800000 */
[----:B-1----:R-:W1:Y:S01]  /*11f0*/  LDS R2, [UR8+0x38] ;  /* 0x00003808ff027984 */ /* 0x002e620008000800 */
[----:B------:R-:W-:-:S05]  /*1200*/  IMAD.MOV.U32 R3, RZ, RZ, 0x3f ;  /* 0x0000003fff037424 */ /* 0x000fca00078e00ff */
[----:B-1----:R-:W-:-:S05]  /*1210*/  LOP3.LUT R2, R2, 0xff, R3, 0xb8, !PT ;  /* 0x000000ff02027812 */ /* 0x002fca00078eb803 */
[----:B------:R1:W-:Y:S02]  /*1220*/  STS [UR8+0x38], R2 ;  /* 0x00003802ff007988 */ /* 0x0003e40008000808 */
.L_x_42:
[----:B------:R-:W-:Y:S05]  /*1230*/  @P3 BRA `(.L_x_44) ;  /* 0x00000000000c3947 */ /* 0x000fea0003800000 */
[----:B------:R1:W-:Y:S02]  /*1240*/  STS [UR8+0x20], R5 ;  /* 0x00002005ff007988 */ /* 0x0003e40008000808 */
.L_x_43:
[----:B------:R-:W-:Y:S05]  /*1250*/  @P3 BRA `(.L_x_45) ;  /* 0x0000000000243947 */ /* 0x000fea0003800000 */
[----:B------:R1:W-:Y:S02]  /*1260*/  STS [UR8+0x24], R6 ;  /* 0x00002406ff007988 */ /* 0x0003e40008000808 */
.L_x_44:
[----:B------:R-:W-:Y:S05]  /*1270*/  @P3 BRA `(.L_x_46) ;  /* 0x00000000002c3947 */ /* 0x000fea0003800000 */
[----:B-1--45:R-:W1:Y:S01]  /*1280*/  LDS R2, [UR8+0x1c] ;  /* 0x00001c08ff027984 */ /* 0x032e620008000800 */
[----:B------:R-:W4:Y:S02]  /*1290*/  LDC.64 R6, c[0x0][0x3b8] ;  /* 0x0000ee00ff067b82 */ /* 0x000f240000000a00 */
[--C-:B----4-:R-:W-:Y:S02]  /*12a0*/  SHF.R.U32.HI R5, RZ, 0x4, R7.reuse ;  /* 0x00000004ff057819 */ /* 0x110fe40000011607 */
[----:B------:R-:W-:-:S05]  /*12b0*/  SHF.R.U64 R3, R6, 0x4, R7 ;  /* 0x0000000406037819 */ /* 0x000fca0000001207 */
[----:B------:R4:W-:Y:S01]  /*12c0*/  STS [UR8+0xc], R3 ;  /* 0x00000c03ff007988 */ /* 0x0009e20008000808 */
[----:B-1----:R-:W-:-:S05]  /*12d0*/  LOP3.LUT R2, R2, 0xf, R5, 0xb8, !PT ;  /* 0x0000000f02027812 */ /* 0x002fca00078eb805 */
[----:B------:R4:W-:Y:S02]  /*12e0*/  STS [UR8+0x1c], R2 ;  /* 0x00001c02ff007988 */ /* 0x0009e40008000808 */
.L_x_45:
[----:B------:R-:W-:Y:S05]  /*12f0*/  @P3 BRA `(.L_x_47) ;  /* 0x00000000001c3947 */ /* 0x000fea0003800000 */
[----:B-1--45:R-:W1:Y:S02]  /*1300*/  LDS R2, [UR8+0x34] ;  /* 0x00003408ff027984 */ /* 0x032e640008000800 */
[----:B-1----:R-:W-:-:S05]  /*1310*/  LOP3.LUT R2, R2, 0x7, RZ, 0xb8, !PT ;  /* 0x0000000702027812 */ /* 0x002fca00078eb8ff */
[----:B------:R1:W-:Y:S02]  /*1320*/  STS [UR8+0x34], R2 ;  /* 0x00003402ff007988 */ /* 0x0003e40008000808 */
.L_x_46:
[----:B------:R-:W-:Y:S05]  /*1330*/  @P3 BRA `(.L_x_48) ;  /* 0x00000000001c3947 */ /* 0x000fea0003800000 */
[----:B-1--45:R-:W1:Y:S02]  /*1340*/  LDS R2, [UR8+0x34] ;  /* 0x00003408ff027984 */ /* 0x032e640008000800 */
[----:B-1----:R-:W-:-:S05]  /*1350*/  LOP3.LUT R2, R2, 0x38, RZ, 0xb8, !PT ;  /* 0x0000003802027812 */ /* 0x002fca00078eb8ff */
[----:B------:R1:W-:Y:S02]  /*1360*/  STS [UR8+0x34], R2 ;  /* 0x00003402ff007988 */ /* 0x0003e40008000808 */
.L_x_47:
[----:B------:R-:W-:Y:S05]  /*1370*/  @P3 BRA `(.L_x_49) ;  /* 0x00000000001c3947 */ /* 0x000fea0003800000 */
[----:B-1--45:R-:W1:Y:S02]  /*1380*/  LDS R2, [UR8+0x8] ;  /* 0x00000808ff027984 */ /* 0x032e640008000800 */
[----:B-1----:R-:W-:-:S05]  /*1390*/  LOP3.LUT R2, R2, 0x780, RZ, 0xb8, !PT ;  /* 0x0000078002027812 */ /* 0x002fca00078eb8ff */
[----:B------:R1:W-:Y:S02]  /*13a0*/  STS [UR8+0x8], R2 ;  /* 0x00000802ff007988 */ /* 0x0003e40008000808 */
.L_x_48:
[----:B------:R-:W-:Y:S05]  /*13b0*/  @P3 BRA `(.L_x_50) ;  /* 0x0000000000283947 */ /* 0x000fea0003800000 */
[----:B-1--45:R-:W1:Y:S02]  /*13c0*/  LDS R2, [UR8+0x8] ;  /* 0x00000808ff027984 */ /* 0x032e640008000800 */
[----:B-1----:R-:W-:-:S05]  /*13d0*/  LOP3.LUT R2, R2, 0x1800, RZ, 0xb8, !PT ;  /* 0x0000180002027812 */ /* 0x002fca00078eb8ff */
[----:B------:R1:W-:Y:S02]  /*13e0*/  STS [UR8+0x8], R2 ;  /* 0x00000802ff007988 */ /* 0x0003e40008000808 */
.L_x_49:
[----:B------:R-:W-:Y:S05]  /*13f0*/  @P3 BREAK.RELIABLE B3 ;  /* 0x0000000000033942 */ /* 0x000fea0003800100 */
[----:B------:R-:W-:Y:S05]  /*1400*/  @P3 BRA `(.L_x_51) ;  /* 0x0000000000243947 */ /* 0x000fea0003800000 */
[----:B-1--45:R-:W1:Y:S01]  /*1410*/  LDS R2, [UR8+0x8] ;  /* 0x00000808ff027984 */ /* 0x032e620008000800 */
[----:B------:R-:W-:-:S05]  /*1420*/  IMAD.MOV.U32 R3, RZ, RZ, 0x6000 ;  /* 0x00006000ff037424 */ /* 0x000fca00078e00ff */
[----:B-1----:R-:W-:-:S04]  /*1430*/  LOP3.LUT R2, R2, 0x6000, R3, 0xd8, !PT ;  /* 0x0000600002027812 */ /* 0x002fc800078ed803 */
[----:B------:R-:W-:-:S05]  /*1440*/  LOP3.LUT R2, R2, 0x400000, RZ, 0xb8, !PT ;  /* 0x0040000002027812 */ /* 0x000fca00078eb8ff */
[----:B------:R1:W-:Y:S02]  /*1450*/  STS [UR8+0x8], R2 ;  /* 0x00000802ff007988 */ /* 0x0003e40008000808 */
.L_x_50:
[----:B------:R-:W-:Y:S05]  /*1460*/  BSYNC.RELIABLE B3 ;  /* 0x0000000000037941 */ /* 0x000fea0003800100 */
.L_x_41:
[----:B-1--45:R-:W1:Y:S02]  /*1470*/  @!P3 LDS R2, [UR8+0x8] ;  /* 0x00000808ff02b984 */ /* 0x032e640008000800 */
[----:B-1----:R-:W-:-:S05]  /*1480*/  @!P3 LOP3.LUT R2, R2, 0x8000, RZ, 0xb8, !PT ;  /* 0x000080000202b812 */ /* 0x002fca00078eb8ff */
[----:B------:R1:W-:Y:S02]  /*1490*/  @!P3 STS [UR8+0x8], R2 ;  /* 0x00000802ff00b988 */ /* 0x0003e40008000808 */
.L_x_51:
[----:B------:R-:W-:Y:S05]  /*14a0*/  BSYNC.RECONVERGENT B4 ;  /* 0x0000000000047941 */ /* 0x000fea0003800200 */
.L_x_40:
[----:B------:R-:W-:Y:S05]  /*14b0*/  WARPSYNC.ALL ;  /* 0x0000000000007948 */ /* 0x000fea0003800000 */
[----:B------:R-:W-:Y:S01]  /*14c0*/  NOP ;  /* 0x0000000000007918 */ /* 0x000fe20000000000 */
[----:B------:R-:W-:-:S04]  /*14d0*/  UIADD3 UR4, UPT, UPT, UR4, 0x100, URZ ;  /* 0x0000010004047890 */ /* 0x000fc8000fffe0ff */
[----:B------:R-:W-:-:S04]  /*14e0*/  UIADD3 UR20, UP0, UPT, UR4, UR20, URZ ;  /* 0x0000001404147290 */ /* 0x000fc8000ff1e0ff */
[----:B------:R-:W-:Y:S01]  /*14f0*/  ULEA.HI.X.SX32 UR21, UR4, UR21, 0x1, UP0 ;  /* 0x0000001504157291 */ /* 0x000fe200080f0eff */
[----:B------:R-:W-:Y:S11]  /*1500*/  @P0 BRA `(.L_x_52) ;  /* 0x0000000000300947 */ /* 0x000ff60003800000 */
[----:B-1--45:R-:W1:Y:S01]  /*1510*/  S2R R2, SR_LANEID ;  /* 0x0000000000027919 */ /* 0x032e620000000000 */
[----:B------:R-:W-:Y:S05]  /*1520*/  WARPSYNC.ALL ;  /* 0x0000000000007948 */ /* 0x000fea0003800000 */
[----:B------:R-:W-:Y:S01]  /*1530*/  NOP ;  /* 0x0000000000007918 */ /* 0x000fe20000000000 */
[----:B-123--:R-:W-:-:S05]  /*1540*/  IMAD.SHL.U32 R4, R2, 0x4, RZ ;  /* 0x0000000402047824 */ /* 0x00efca00078e00ff */
        /* <DEDUP_REMOVED lines=8> */
.L_x_52:
[----:B------:R-:W-:Y:S05]  /*15d0*/  @P0 BRA `(.L_x_53) ;  /* 0x00000000000c0947 */ /* 0x000fea0003800000 */
[----:B------:R0:W-:Y:S01]  /*15e0*/  UTMACMDFLUSH ;  /* 0x00000000000079b7 */ /* 0x0001e20000000000 */
[----:B------:R-:W-:Y:S05]  /*15f0*/  @P0 BRA `(.L_x_53) ;  /* 0x0000000000040947 */ /* 0x000fea0003800000 */
[----:B------:R-:W-:-:S04]  /*1600*/  DEPBAR.LE SB0, 0x0 ;  /* 0x000080000000791a */ /* 0x000fc80000000000 */
.L_x_53:
[----:B------:R-:W-:Y:S05]  /*1610*/  WARPSYNC.ALL ;  /* 0x0000000000007948 */ /* 0x000fea0003800000 */
[----:B------:R-:W-:Y:S01]  /*1620*/  NOP ;  /* 0x0000000000007918 */ /* 0x000fe20000000000 */
[----:B--2---:R-:W-:Y:S01]  /*1630*/  BAR.SYNC.DEFER_BLOCKING 0x0 ;  /* 0x0000000000007b1d */ /* 0x004fe20000010000 */
[----:B-1--45:R-:W-:Y:S01]  /*1640*/  SHF.R.U32.HI R2, RZ, 0x5, R0 ;  /* 0x00000005ff027819 */ /* 0x032fe20000011600 */
[----:B------:R-:W-:-:S03]  /*1650*/  UIADD3 UR12, UPT, UPT, UR8, 0xc020, URZ ;  /* 0x0000c020080c7890 */ /* 0x000fc6000fffe0ff */
[----:B------:R-:W-:Y:S01]  /*1660*/  R2UR UR22, R2 ;  /* 0x00000000021672ca */ /* 0x000fe200000e0000 */
[----:B------:R-:W-:Y:S01]  /*1670*/  VOTEU.ALL UP0, P3 ;  /* 0x0000000000ff7886 */ /* 0x000fe20001800000 */
[----:B------:R-:W-:Y:S01]  /*1680*/  UMOV UR4, 0x1 ;  /* 0x0000000100047882 */ /* 0x000fe20000000000 */
[----:B------:R-:W-:Y:S01]  /*1690*/  VOTEU.ALL UP1, P3 ;  /* 0x0000000000ff7886 */ /* 0x000fe20001820000 */
[----:B------:R-:W-:Y:S02]  /*16a0*/  BSSY.RECONVERGENT B4, `(.L_x_54) ;  /* 0x0000018000047945 */ /* 0x000fe40003800200 */
[----:B------:R-:W-:-:S04]  /*16b0*/  @!UP0 UIADD3 UR10, UPT, UPT, -UR4, 0x100000, URZ ;  /* 0x00100000040a8890 */ /* 0x000fc8000fffe1ff */
[----:B------:R-:W-:Y:S02]  /*16c0*/  @!UP0 USHF.L.U32 UR11, UR10, 0xb, URZ ;  /* 0x0000000b0a0b8899 */ /* 0x000fe400080006ff */
[----:B------:R-:W-:Y:S02]  /*16d0*/  @!UP0 USHF.L.U32 UR10, UR10, 0x1, URZ ;  /* 0x000000010a0a8899 */ /* 0x000fe400080006ff */
[----:B------:R-:W-:-:S04]  /*16e0*/  @!UP0 UIADD3 UR4, UPT, UPT, -UR4, 0x100000, URZ ;  /* 0x0010000004048890 */ /* 0x000fc8000fffe1ff */
[----:B------:R-:W-:Y:S02]  /*16f0*/  @!UP0 USHF.L.U32 UR5, UR4, 0xb, URZ ;  /* 0x0000000b04058899 */ /* 0x000fe400080006ff */
[----:B------:R-:W-:Y:S01]  /*1700*/  @!UP0 USHF.L.U32 UR4, UR4, 0x1, URZ ;  /* 0x0000000104048899 */ /* 0x000fe200080006ff */
[----:B------:R-:W-:Y:S01]  /*1710*/  VOTEU.ALL UP0, P3 ;  /* 0x0000000000ff7886 */ /* 0x000fe20001800000 */
[----:B------:R-:W1:Y:S04]  /*1720*/  FENCE.VIEW.ASYNC.S ;  /* 0x00000000000073c6 */ /* 0x000e680000000000 */
[----:B-1----:R1:W2:Y:S06]  /*1730*/  @!UP0 SYNCS.EXCH.64 URZ, [UR8+0xc000], UR10 ;  /* 0x00c0000a08ff85b2 */ /* 0x0022ac0008000100 */
[----:B------:R1:W2:Y:S02]  /*1740*/  @!UP1 SYNCS.EXCH.64 URZ, [UR8+0xc020], UR4 ;  /* 0x00c0200408ff95b2 */ /* 0x0002a40008000100 */
[----:B--2---:R-:W-:Y:S06]  /*1750*/  BAR.SYNC.DEFER_BLOCKING 0x0 ;  /* 0x0000000000007b1d */ /* 0x004fec0000010000 */
[----:B------:R-:W-:Y:S05]  /*1760*/  @P3 BRA `(.L_x_55) ;  /* 0x00000000002c3947 */ /* 0x000fea0003800000 */
[----:B-1----:R-:W-:Y:S02]  /*1770*/  UMOV UR4, 0x1 ;  /* 0x0000000100047882 */ /* 0x002fe40000000000 */
[----:B------:R-:W-:-:S04]  /*1780*/  UIADD3 UR10, UPT, UPT, -UR4, 0x100000, URZ ;  /* 0x00100000040a7890 */ /* 0x000fc8000fffe1ff */
[----:B------:R-:W-:Y:S02]  /*1790*/  USHF.L.U32 UR11, UR10, 0xb, URZ ;  /* 0x0000000b0a0b7899 */ /* 0x000fe400080006ff */
[----:B------:R-:W-:Y:S02]  /*17a0*/  USHF.L.U32 UR10, UR10, 0x1, URZ ;  /* 0x000000010a0a7899 */ /* 0x000fe400080006ff */
[----:B------:R-:W-:-:S04]  /*17b0*/  UIADD3 UR4, UPT, UPT, -UR4, 0x100000, URZ ;  /* 0x0010000004047890 */ /* 0x000fc8000fffe1ff */
[----:B------:R-:W-:Y:S02]  /*17c0*/  USHF.L.U32 UR5, UR4, 0xb, URZ ;  /* 0x0000000b04057899 */ /* 0x000fe400080006ff */
[----:B------:R-:W-:Y:S01]  /*17d0*/  USHF.L.U32 UR4, UR4, 0x1, URZ ;  /* 0x0000000104047899 */ /* 0x000fe200080006ff */
[----:B------:R-:W1:Y:S03]  /*17e0*/  FENCE.VIEW.ASYNC.S ;  /* 0x00000000000073c6 */ /* 0x000e660000000000 */
[----:B-1----:R2:W4:Y:S08]  /*17f0*/  SYNCS.EXCH.64 URZ, [UR8+0xc008], UR10 ;  /* 0x00c0080a08ff75b2 */ /* 0x0025300008000100 */
[----:B------:R2:W5:Y:S02]  /*1800*/  SYNCS.EXCH.64 URZ, [UR8+0xc028], UR4 ;  /* 0x00c0280408ff75b2 */ /* 0x0005640008000100 */
[----:B--2---:R-:W-:Y:S01]  /*1810*/  NOP ;  /* 0x0000000000007918 */ /* 0x004fe20000000000 */
.L_x_55:
[----:B-1----:R-:W-:Y:S05]  /*1820*/  BSYNC.RECONVERGENT B4 ;  /* 0x0000000000047941 */ /* 0x002fea0003800200 */
.L_x_54:
[----:B----45:R-:W-:Y:S06]  /*1830*/  BAR.SYNC.DEFER_BLOCKING 0x0 ;  /* 0x0000000000007b1d */ /* 0x030fec0000010000 */
[----:B------:R-:W-:Y:S04]  /*1840*/  BSSY.RECONVERGENT B4, `(.L_x_56) ;  /* 0x000000d000047945 */ /* 0x000fe80003800200 */
[----:B------:R-:W-:Y:S05]  /*1850*/  @P3 BRA `(.L_x_57) ;  /* 0x00000000002c3947 */ /* 0x000fea0003800000 */
[----:B------:R-:W-:Y:S02]  /*1860*/  UMOV UR4, 0x1 ;  /* 0x0000000100047882 */ /* 0x000fe40000000000 */
[----:B------:R-:W-:-:S04]  /*1870*/  UIADD3 UR10, UPT, UPT, -UR4, 0x100000, URZ ;  /* 0x00100000040a7890 */ /* 0x000fc8000fffe1ff */
[----:B------:R-:W-:Y:S02]  /*1880*/  USHF.L.U32 UR11, UR10, 0xb, URZ ;  /* 0x0000000b0a0b7899 */ /* 0x000fe400080006ff */
[----:B------:R-:W-:Y:S02]  /*1890*/  USHF.L.U32 UR10, UR10, 0x1, URZ ;  /* 0x000000010a0a7899 */ /* 0x000fe400080006ff */
[----:B------:R-:W-:-:S04]  /*18a0*/  UIADD3 UR4, UPT, UPT, -UR4, 0x100000, URZ ;  /* 0x0010000004047890 */ /* 0x000fc8000fffe1ff */
[----:B------:R-:W-:Y:S02]  /*18b0*/  USHF.L.U32 UR5, UR4, 0xb, URZ ;  /* 0x0000000b04057899 */ /* 0x000fe400080006ff */
[----:B------:R-:W-:Y:S01]  /*18c0*/  USHF.L.U32 UR4, UR4, 0x1, URZ ;  /* 0x0000000104047899 */ /* 0x000fe200080006ff */
[----:B------:R-:W1:Y:S03]  /*18d0*/  FENCE.VIEW.ASYNC.S ;  /* 0x00000000000073c6 */ /* 0x000e660000000000 */
[----:B-1----:R1:W2:Y:S08]  /*18e0*/  SYNCS.EXCH.64 URZ, [UR8+0xc010], UR10 ;  /* 0x00c0100a08ff75b2 */ /* 0x0022b00008000100 */
[----:B------:R1:W4:Y:S01]  /*18f0*/  SYNCS.EXCH.64 URZ, [UR8+0xc030], UR4 ;  /* 0x00c0300408ff75b2 */ /* 0x0003220008000100 */
[----:B------:R-:W-:Y:S01]  /*1900*/  NOP ;  /* 0x0000000000007918 */ /* 0x000fe20000000000 */
.L_x_57:
[----:B-1----:R-:W-:Y:S05]  /*1910*/  BSYNC.RECONVERGENT B4 ;  /* 0x0000000000047941 */ /* 0x002fea0003800200 */
.L_x_56:
[----:B--2-4-:R-:W-:Y:S01]  /*1920*/  BAR.SYNC.DEFER_BLOCKING 0x0 ;  /* 0x0000000000007b1d */ /* 0x014fe20000010000 */
[----:B------:R-:W-:Y:S01]  /*1930*/  USHF.L.U32 UR15, UR7, 0x6, URZ ;  /* 0x00000006070f7899 */ /* 0x000fe200080006ff */
[----:B------:R-:W-:Y:S01]  /*1940*/  ISETP.GE.AND P0, PT, R10, 0x1, PT ;  /* 0x000000010a00780c */ /* 0x000fe20003f06270 */
[----:B------:R-:W-:-:S03]  /*1950*/  USHF.L.U32 UR19, UR9, 0x7, URZ ;  /* 0x0000000709137899 */ /* 0x000fc600080006ff */
        /* <DEDUP_REMOVED lines=13> */
.L_x_59:
[----:B-1----:R-:W-:Y:S05]  /*1a30*/  BSYNC.RECONVERGENT B4 ;  /* 0x0000000000047941 */ /* 0x002fea0003800200 */
.L_x_58:
[----:B------:R-:W-:Y:S05]  /*1a40*/  @!P0 BRA `(.L_x_60) ;  /* 0x0000000800188947 */ /* 0x000fea0003800000 */
[----:B--2-4-:R-:W-:Y:S01]  /*1a50*/  BAR.SYNC.DEFER_BLOCKING 0x0 ;  /* 0x0000000000007b1d */ /* 0x014fe20000010000 */
[----:B------:R-:W-:Y:S01]  /*1a60*/  ELECT P1, URZ, PT ;  /* 0x0000000000ff782f */ /* 0x000fe20003820000 */
[----:B------:R-:W-:Y:S01]  /*1a70*/  @!P3 IMAD.MOV.U32 R2, RZ, RZ, 0x3000 ;  /* 0x00003000ff02b424 */ /* 0x000fe200078e00ff */
[----:B------:R-:W-:Y:S02]  /*1a80*/  UIADD3 UR4, UPT, UPT, UR8, 0x8000, URZ ;  /* 0x0000800008047890 */ /* 0x000fe4000fffe0ff */
[----:B------:R-:W-:Y:S01]  /*1a90*/  ISETP.LT.U32.AND P1, PT, R68, 0x20, P1 ;  /* 0x000000204400780c */ /* 0x000fe20000f21070 */
[----:B------:R-:W-:Y:S01]  /*1aa0*/  UMOV UR7, UR15 ;  /* 0x0000000f00077c82 */ /* 0x000fe20008000000 */
[----:B------:R-:W-:Y:S01]  /*1ab0*/  ELECT P0, URZ, PT ;  /* 0x0000000000ff782f */ /* 0x000fe20003800000 */
[----:B------:R-:W-:-:S03]  /*1ac0*/  UMOV UR11, UR19 ;  /* 0x00000013000b7c82 */ /* 0x000fc60008000000 */
[----:B------:R-:W-:-:S07]  /*1ad0*/  ISETP.LT.U32.AND P0, PT, R68, 0x20, P0 ;  /* 0x000000204400780c */ /* 0x000fce0000701070 */
[----:B------:R-:W-:Y:S01]  /*1ae0*/  VOTEU.ANY UP0, P1 ;  /* 0x0000000000ff7886 */ /* 0x000fe20000800100 */
[----:B------:R-:W-:-:S04]  /*1af0*/  VOTEU.ANY UP2, P1 ;  /* 0x0000000000ff7886 */ /* 0x000fc80000840100 */
[----:B------:R-:W-:Y:S02]  /*1b00*/  @UP0 UIADD3 UR5, UPT, UPT, UR8, 0xc000, URZ ;  /* 0x0000c00008050890 */ /* 0x000fe4000fffe0ff */
[----:B------:R1:W-:Y:S01]  /*1b10*/  @!P3 SYNCS.ARRIVE.TRANS64 RZ, [UR8+0xc000], R2 ;  /* 0x00c00002ffffb9a7 */ /* 0x0003e20008000008 */
[----:B------:R-:W-:Y:S01]  /*1b20*/  @UP0 UMOV UR6, URZ ;  /* 0x000000ff00060c82 */ /* 0x000fe20008000000 */
[----:B------:R-:W-:Y:S01]  /*1b30*/  BAR.SYNC.DEFER_BLOCKING 0x0 ;  /* 0x0000000000007b1d */ /* 0x000fe20000010000 */
[----:B------:R-:W-:-:S05]  /*1b40*/  UISETP.NE.U32.AND UP0, UPT, UR22, URZ, UPT ;  /* 0x000000ff1600728c */ /* 0x000fca000bf05070 */
[----:B------:R-:W-:Y:S01]  /*1b50*/  VOTEU.ANY UP1, P0 ;  /* 0x0000000000ff7886 */ /* 0x000fe20000020100 */
[----:B------:R-:W-:-:S04]  /*1b60*/  VOTEU.ANY UP3, P0 ;  /* 0x0000000000ff7886 */ /* 0x000fc80000060100 */
[----:B------:R-:W-:Y:S01]  /*1b70*/  @UP1 UIADD3 UR9, UPT, UPT, UR8, 0xc000, URZ ;  /* 0x0000c00008091890 */ /* 0x000fe2000fffe0ff */
[----:B------:R-:W-:Y:S01]  /*1b80*/  @UP1 UMOV UR10, URZ ;  /* 0x000000ff000a1c82 */ /* 0x000fe20008000000 */
[----:B------:R1:W-:Y:S01]  /*1b90*/  @UP2 UTMALDG.2D [UR4], [UR24] ;  /* 0x00000004180025b4 */ /* 0x0003e20008008000 */
[----:B------:R2:W-:Y:S06]  /*1ba0*/  MEMBAR.ALL.CTA ;  /* 0x0000000000007992 */ /* 0x0005ec0000008000 */
[----:B--2---:R-:W2:Y:S02]  /*1bb0*/  FENCE.VIEW.ASYNC.S ;  /* 0x00000000000073c6 */ /* 0x004ea40000000000 */
[----:B--2---:R-:W-:Y:S06]  /*1bc0*/  BAR.SYNC.DEFER_BLOCKING 0x0 ;  /* 0x0000000000007b1d */ /* 0x004fec0000010000 */
[----:B------:R1:W-:Y:S02]  /*1bd0*/  @UP3 UTMALDG.2D [UR8], [UR26] ;  /* 0x000000081a0035b4 */ /* 0x0003e40008008000 */
[----:B------:R-:W-:Y:S06]  /*1be0*/  BAR.SYNC.DEFER_BLOCKING 0x0 ;  /* 0x0000000000007b1d */ /* 0x000fec0000010000 */
[----:B------:R-:W2:Y:S02]  /*1bf0*/  SYNCS.PHASECHK.TRANS64.TRYWAIT P0, [UR8+0xc000], RZ ;  /* 0x00c000ffff0075a7 */ /* 0x000ea40008001108 */
[----:B-12---:R-:W-:Y:S05]  /*1c00*/  @!P0 BRA `(.L_x_61) ;  /* 0x0000000c00c08947 */ /* 0x006fea0003800000 */
.L_x_79:
[----:B------:R-:W-:Y:S05]  /*1c10*/  BRA.U UP0, `(.L_x_62) ;  /* 0x00000001004c7547 */ /* 0x000fea000b800000 */
[----:B------:R-:W-:Y:S02]  /*1c20*/  USHF.R.U32.HI UR4, URZ, 0x4, UR4 ;  /* 0x00000004ff047899 */ /* 0x000fe40008011604 */
[----:B------:R-:W-:Y:S02]  /*1c30*/  USHF.R.U32.HI UR6, URZ, 0x4, UR8 ;  /* 0x00000004ff067899 */ /* 0x000fe40008011608 */
[----:B------:R-:W-:Y:S02]  /*1c40*/  USGXT.U32 UR4, UR4, 0xe ;  /* 0x0000000e0404789a */ /* 0x000fe40008000000 */
[----:B------:R-:W-:Y:S01]  /*1c50*/  USGXT.U32 UR6, UR6, 0xe ;  /* 0x0000000e0606789a */ /* 0x000fe20008000000 */
[----:B------:R-:W-:Y:S01]  /*1c60*/  UMOV UR10, 0xfffffffe ;  /* 0xfffffffe000a7882 */ /* 0x000fe20000000000 */
[----:B------:R-:W-:Y:S01]  /*1c70*/  UMOV UR11, 0x7fffbfdf ;  /* 0x7fffbfdf000b7882 */ /* 0x000fe20000000000 */
[----:B------:R-:W-:Y:S01]  /*1c80*/  UMOV UR5, URZ ;  /* 0x000000ff00057c82 */ /* 0x000fe20008000000 */
[----:B------:R-:W-:Y:S01]  /*1c90*/  UMOV UR7, URZ ;  /* 0x000000ff00077c82 */ /* 0x000fe20008000000 */
[----:B------:R-:W-:-:S02]  /*1ca0*/  UIADD3.64 UR16, UPT, UPT, UR4, -UR10, URZ ;  /* 0x8000000a04107297 */ /* 0x000fc4000fffe0ff */
[----:B------:R-:W-:Y:S01]  /*1cb0*/  UIADD3.64 UR10, UPT, UPT, UR6, -UR10, URZ ;  /* 0x8000000a060a7297 */ /* 0x000fe2000fffe0ff */
[----:B------:R-:W-:Y:S01]  /*1cc0*/  UMOV UR28, 0x0 ;  /* 0x00000000001c7882 */ /* 0x000fe20000000000 */
[----:B------:R-:W-:Y:S01]  /*1cd0*/  UMOV UR29, 0x4200010 ;  /* 0x04200010001d7882 */ /* 0x000fe20000000000 */
[----:B------:R-:W-:Y:S01]  /*1ce0*/  UMOV UR5, 0x80004020 ;  /* 0x8000402000057882 */ /* 0x000fe20000000000 */
[----:B------:R-:W-:Y:S01]  /*1cf0*/  UMOV UR7, 0x80004020 ;  /* 0x8000402000077882 */ /* 0x000fe20000000000 */
[----:B------:R-:W-:Y:S01]  /*1d00*/  UMOV UR30, 0x0 ;  /* 0x00000000001e7882 */ /* 0x000fe20000000000 */
[----:B------:R-:W-:Y:S01]  /*1d10*/  UMOV UR31, 0x4200010 ;  /* 0x04200010001f7882 */ /* 0x000fe20000000000 */
[----:B------:R1:W-:Y:S02]  /*1d20*/  UTCQMMA gdesc[UR4], gdesc[UR6], tmem[UR23], tmem[UR28], idesc[UR29], !UPT ;  /* 0x00ff1c06040075ea */ /* 0x0003e4000f800317 */
[----:B------:R1:W-:Y:S01]  /*1d30*/  UTCQMMA gdesc[UR16], gdesc[UR10], tmem[UR23], tmem[UR30], idesc[UR31], UPT ;  /* 0x00ff1e0a100075ea */ /* 0x0003e2000b800317 */
[----:B------:R-:W-:-:S02]  /*1d40*/  NOP ;  /* 0x0000000000007918 */ /* 0x000fc40000000000 */
.L_x_62:
[----:B------:R-:W-:Y:S01]  /*1d50*/  ELECT P0, URZ, PT ;  /* 0x0000000000ff782f */ /* 0x000fe20003800000 */
[----:B-1----:R-:W-:Y:S01]  /*1d60*/  UMOV UR4, UR12 ;  /* 0x0000000c00047c82 */ /* 0x002fe20008000000 */
[----:B------:R-:W-:Y:S02]  /*1d70*/  UMOV UR5, URZ ;  /* 0x000000ff00057c82 */ /* 0x000fe40008000000 */
[----:B------:R-:W-:-:S13]  /*1d80*/  ISETP.LT.U32.AND P0, PT, R68, 0x20, P0 ;  /* 0x000000204400780c */ /* 0x000fda0000701070 */
[----:B------:R-:W-:Y:S01]  /*1d90*/  VOTEU.ANY UP0, P0 ;  /* 0x0000000000ff7886 */ /* 0x000fe20000000100 */
[----:B------:R-:W-:Y:S01]  /*1da0*/  VOTEU.ANY UP1, P0 ;  /* 0x0000000000ff7886 */ /* 0x000fe20000020100 */
[----:B------:R-:W-:-:S03]  /*1db0*/  ISETP.GE.U32.AND P0, PT, R10, 0x41, PT ;  /* 0x000000410a00780c */ /* 0x000fc60003f06070 */
[----:B------:R-:W-:Y:S02]  /*1dc0*/  @UP0 UMOV UR4, UR4 ;  /* 0x0000000400040c82 */ /* 0x000fe40008000000 */
[----:B------:R1:W-:Y:S01]  /*1dd0*/  @UP1 UTCBAR [UR4], URZ ;  /* 0x000000ff040013e9 */ /* 0x0003e200080000ff */
[----:B------:R-:W-:Y:S06]  /*1de0*/  BAR.SYNC.DEFER_BLOCKING 0x0 ;  /* 0x0000000000007b1d */ /* 0x000fec0000010000 */
[----:B------:R-:W2:Y:S02]  /*1df0*/  SYNCS.PHASECHK.TRANS64.TRYWAIT P1, [UR8+0xc020], RZ ;  /* 0x00c020ffff0075a7 */ /* 0x000ea40008021108 */
[----:B-12---:R-:W-:Y:S05]  /*1e00*/  @!P1 BRA `(.L_x_63) ;  /* 0x0000000c004c9947 */ /* 0x006fea0003800000 */
.L_x_80:
[----:B------:R-:W-:Y:S01]  /*1e10*/  UMOV UR4, URZ ;  /* 0x000000ff00047c82 */ /* 0x000fe20008000000 */
[----:B------:R-:W-:Y:S05]  /*1e20*/  @!P0 BRA `(.L_x_60) ;  /* 0x0000000400208947 */ /* 0x000fea0003800000 */
[----:B------:R-:W1:Y:S01]  /*1e30*/  LDCU UR29, c[0x0][0x3a0] ;  /* 0x00007400ff1d77ac */ /* 0x000e620008000800 */
[----:B------:R-:W-:Y:S01]  /*1e40*/  UMOV UR9, 0x1 ;  /* 0x0000000100097882 */ /* 0x000fe20000000000 */
[----:B------:R-:W-:-:S05]  /*1e50*/  UMOV UR14, 0x40 ;  /* 0x00000040000e7882 */ /* 0x000fca0000000000 */
.L_x_67:
[----:B------:R-:W-:Y:S01]  /*1e60*/  BAR.SYNC.DEFER_BLOCKING 0x0 ;  /* 0x0000000000007b1d */ /* 0x000fe20000010000 */
[----:B------:R-:W-:Y:S01]  /*1e70*/  ULEA UR28, UR9, UR8, 0x3 ;  /* 0x00000008091c7291 */ /* 0x000fe2000f8e18ff */
[----:B------:R-:W-:Y:S01]  /*1e80*/  @!P3 IMAD.MOV.U32 R2, RZ, RZ, 0x3000 ;  /* 0x00003000ff02b424 */ /* 0x000fe200078e00ff */
[----:B------:R-:W-:Y:S01]  /*1e90*/  ELECT P1, URZ, PT ;  /* 0x0000000000ff782f */ /* 0x000fe20003820000 */
[----:B------:R-:W-:-:S03]  /*1ea0*/  ULEA UR12, UR9, UR8, 0xc ;  /* 0x00000008090c7291 */ /* 0x000fc6000f8e60ff */
[----:B------:R-:W-:Y:S02]  /*1eb0*/  ISETP.LT.U32.AND P1, PT, R68, 0x20, P1 ;  /* 0x000000204400780c */ /* 0x000fe40000f21070 */
[----:B------:R-:W-:Y:S01]  /*1ec0*/  ELECT P0, URZ, PT ;  /* 0x0000000000ff782f */ /* 0x000fe20003800000 */
[----:B------:R-:W-:-:S03]  /*1ed0*/  UIADD3 UR12, UPT, UPT, UR12, 0x8000, URZ ;  /* 0x000080000c0c7890 */ /* 0x000fc6000fffe0ff */
[----:B------:R-:W-:Y:S01]  /*1ee0*/  ISETP.LT.U32.AND P0, PT, R68, 0x20, P0 ;  /* 0x000000204400780c */ /* 0x000fe20000701070 */
[----:B------:R-:W-:Y:S01]  /*1ef0*/  ULEA UR16, UR9, UR8, 0xd ;  /* 0x0000000809107291 */ /* 0x000fe2000f8e68ff */
[----:B------:R-:W-:Y:S01]  /*1f00*/  UMOV UR18, UR14 ;  /* 0x0000000e00127c82 */ /* 0x000fe20008000000 */
[----:B------:R-:W-:-:S04]  /*1f10*/  USHF.L.U32 UR5, UR4, 0x1f, URZ ;  /* 0x0000001f04057899 */ /* 0x000fc800080006ff */
[----:B------:R-:W-:Y:S01]  /*1f20*/  VOTEU.ANY UP0, P1 ;  /* 0x0000000000ff7886 */ /* 0x000fe20000800100 */
[----:B------:R2:W-:Y:S04]  /*1f30*/  @!P3 SYNCS.ARRIVE.TRANS64 RZ, [UR28+0xc000], R2 ;  /* 0x00c00002ffffb9a7 */ /* 0x0005e8000800001c */
[----:B------:R-:W-:Y:S01]  /*1f40*/  @UP0 UIADD3 UR13, UPT, UPT, UR28, 0xc000, URZ ;  /* 0x0000c0001c0d0890 */ /* 0x000fe2000fffe0ff */
[----:B------:R-:W-:Y:S01]  /*1f50*/  VOTEU.ANY UP0, P1 ;  /* 0x0000000000ff7886 */ /* 0x000fe20000800100 */
[----:B------:R-:W-:Y:S01]  /*1f60*/  BAR.SYNC.DEFER_BLOCKING 0x0 ;  /* 0x0000000000007b1d */ /* 0x000fe20000010000 */
[----:B--2---:R-:W-:-:S05]  /*1f70*/  IMAD.U32 R2, RZ, RZ, UR5 ;  /* 0x00000005ff027e24 */ /* 0x004fca000f8e00ff */
[----:B------:R-:W-:-:S05]  /*1f80*/  VOTEU.ANY UP1, P0 ;  /* 0x0000000000ff7886 */ /* 0x000fca0000020100 */
[----:B------:R-:W-:Y:S01]  /*1f90*/  @UP1 UIADD3 UR17, UPT, UPT, UR28, 0xc000, URZ ;  /* 0x0000c0001c111890 */ /* 0x000fe2000fffe0ff */
[----:B------:R-:W-:Y:S01]  /*1fa0*/  VOTEU.ANY UP1, P0 ;  /* 0x0000000000ff7886 */ /* 0x000fe20000020100 */
[----:B------:R2:W-:Y:S01]  /*1fb0*/  @UP0 UTMALDG.2D [UR12], [UR24] ;  /* 0x0000000c180005b4 */ /* 0x0005e20008008000 */
[----:B------:R-:W-:Y:S01]  /*1fc0*/  UISETP.NE.U32.AND UP0, UPT, UR22, URZ, UPT ;  /* 0x000000ff1600728c */ /* 0x000fe2000bf05070 */
[----:B------:R4:W-:Y:S06]  /*1fd0*/  MEMBAR.ALL.CTA ;  /* 0x0000000000007992 */ /* 0x0009ec0000008000 */
[----:B----4-:R-:W4:Y:S02]  /*1fe0*/  FENCE.VIEW.ASYNC.S ;  /* 0x00000000000073c6 */ /* 0x010f240000000000 */
[----:B----4-:R-:W-:Y:S06]  /*1ff0*/  BAR.SYNC.DEFER_BLOCKING 0x0 ;  /* 0x0000000000007b1d */ /* 0x010fec0000010000 */
[----:B------:R2:W-:Y:S02]  /*2000*/  @UP1 UTMALDG.2D [UR16], [UR26] ;  /* 0x000000101a0015b4 */ /* 0x0005e40008008000 */
[----:B------:R-:W-:Y:S06]  /*2010*/  BAR.SYNC.DEFER_BLOCKING 0x0 ;  /* 0x0000000000007b1d */ /* 0x000fec0000010000 */
[----:B------:R-:W4:Y:S02]  /*2020*/  SYNCS.PHASECHK.TRANS64.TRYWAIT P0, [UR28+0xc000], R2 ;  /* 0x00c00002ff0075a7 */ /* 0x000f24000800111c */
[----:B--2-4-:R-:W-:Y:S05]  /*2030*/  @!P0 BRA `(.L_x_64) ;  /* 0x0000000800cc8947 */ /* 0x014fea0003800000 */
.L_x_81:
[----:B------:R-:W-:Y:S05]  /*2040*/  BRA.U UP0, `(.L_x_65) ;  /* 0x00000001004c7547 */ /* 0x000fea000b800000 */
[----:B------:R-:W-:Y:S02]  /*2050*/  USHF.R.U32.HI UR10, URZ, 0x4, UR12 ;  /* 0x00000004ff0a7899 */ /* 0x000fe4000801160c */
[----:B------:R-:W-:Y:S02]  /*2060*/  USHF.R.U32.HI UR12, URZ, 0x4, UR16 ;  /* 0x00000004ff0c7899 */ /* 0x000fe40008011610 */
[----:B------:R-:W-:Y:S02]  /*2070*/  USGXT.U32 UR10, UR10, 0xe ;  /* 0x0000000e0a0a789a */ /* 0x000fe40008000000 */
[----:B------:R-:W-:Y:S02]  /*2080*/  USGXT.U32 UR12, UR12, 0xe ;  /* 0x0000000e0c0c789a */ /* 0x000fe40008000000 */
[----:B------:R-:W-:Y:S02]  /*2090*/  UIADD3 UR16, UP0, UPT, UR10, 0x2, URZ ;  /* 0x000000020a107890 */ /* 0x000fe4000ff1e0ff */
[----:B------:R-:W-:Y:S01]  /*20a0*/  UIADD3 UR30, UP1, UPT, UR12, 0x2, URZ ;  /* 0x000000020c1e7890 */ /* 0x000fe2000ff3e0ff */
[----:B------:R-:W-:Y:S01]  /*20b0*/  UMOV UR5, URZ ;  /* 0x000000ff00057c82 */ /* 0x000fe20008000000 */
[----:B------:R-:W-:Y:S01]  /*20c0*/  UMOV UR6, URZ ;  /* 0x000000ff00067c82 */ /* 0x000fe20008000000 */
[----:B------:R-:W-:-:S02]  /*20d0*/  UIADD3.X UR17, UPT, UPT, UR5, -0x7fffbfe0, URZ, UP0, !UPT ;  /* 0x8000402005117890 */ /* 0x000fc400087fe4ff */
[----:B------:R-:W-:Y:S01]  /*20e0*/  UIADD3.X UR31, UPT, UPT, UR6, -0x7fffbfe0, URZ, UP1, !UPT ;  /* 0x80004020061f7890 */ /* 0x000fe20008ffe4ff */
[----:B------:R-:W-:Y:S01]  /*20f0*/  UMOV UR32, 0x0 ;  /* 0x0000000000207882 */ /* 0x000fe20000000000 */
[----:B------:R-:W-:Y:S01]  /*2100*/  UMOV UR33, 0x4200010 ;  /* 0x0420001000217882 */ /* 0x000fe20000000000 */
[----:B------:R-:W-:Y:S01]  /*2110*/  UMOV UR11, 0x80004020 ;  /* 0x80004020000b7882 */ /* 0x000fe20000000000 */
[----:B------:R-:W-:Y:S01]  /*2120*/  UMOV UR13, 0x80004020 ;  /* 0x80004020000d7882 */ /* 0x000fe20000000000 */
[----:B------:R-:W-:Y:S01]  /*2130*/  UMOV UR6, 0x0 ;  /* 0x0000000000067882 */ /* 0x000fe20000000000 */
[----:B------:R-:W-:Y:S01]  /*2140*/  UMOV UR7, 0x4200010 ;  /* 0x0420001000077882 */ /* 0x000fe20000000000 */
[----:B------:R2:W-:Y:S02]  /*2150*/  UTCQMMA gdesc[UR10], gdesc[UR12], tmem[UR23], tmem[UR32], idesc[UR33], UPT ;  /* 0x00ff200c0a0075ea */ /* 0x0005e4000b800317 */
[----:B------:R2:W-:Y:S01]  /*2160*/  UTCQMMA gdesc[UR16], gdesc[UR30], tmem[UR23], tmem[UR6], idesc[UR7], UPT ;  /* 0x00ff061e100075ea */ /* 0x0005e2000b800317 */
[----:B------:R-:W-:-:S02]  /*2170*/  NOP ;  /* 0x0000000000007918 */ /* 0x000fc40000000000 */
.L_x_65:
[----:B------:R-:W-:Y:S01]  /*2180*/  ELECT P0, URZ, PT ;  /* 0x0000000000ff782f */ /* 0x000fe20003800000 */
[----:B--2---:R-:W-:-:S03]  /*2190*/  UIADD3 UR6, UPT, UPT, UR28, 0xc020, URZ ;  /* 0x0000c0201c067890 */ /* 0x004fc6000fffe0ff */
[----:B------:R-:W-:Y:S01]  /*21a0*/  ISETP.LT.U32.AND P0, PT, R68, 0x20, P0 ;  /* 0x000000204400780c */ /* 0x000fe20000701070 */
[----:B------:R-:W-:-:S12]  /*21b0*/  UMOV UR7, URZ ;  /* 0x000000ff00077c82 */ /* 0x000fd80008000000 */
[----:B------:R-:W-:Y:S01]  /*21c0*/  VOTEU.ANY UP0, P0 ;  /* 0x0000000000ff7886 */ /* 0x000fe20000000100 */
[----:B------:R-:W-:-:S04]  /*21d0*/  VOTEU.ANY UP1, P0 ;  /* 0x0000000000ff7886 */ /* 0x000fc80000020100 */
[----:B------:R-:W-:Y:S02]  /*21e0*/  @UP0 UMOV UR6, UR6 ;  /* 0x0000000600060c82 */ /* 0x000fe40008000000 */
[----:B------:R2:W-:Y:S01]  /*21f0*/  @UP1 UTCBAR [UR6], URZ ;  /* 0x000000ff060013e9 */ /* 0x0005e200080000ff */
[----:B------:R-:W-:Y:S06]  /*2200*/  BAR.SYNC.DEFER_BLOCKING 0x0 ;  /* 0x0000000000007b1d */ /* 0x000fec0000010000 */
[----:B------:R-:W4:Y:S02]  /*2210*/  SYNCS.PHASECHK.TRANS64.TRYWAIT P0, [UR28+0xc020], R2 ;  /* 0x00c02002ff0075a7 */ /* 0x000f24000800111c */
[----:B--2-4-:R-:W-:Y:S05]  /*2220*/  @!P0 BRA `(.L_x_66) ;  /* 0x00000008005c8947 */ /* 0x014fea0003800000 */
.L_x_82:
[----:B------:R-:W-:Y:S02]  /*2230*/  UIADD3 UR9, UPT, UPT, UR9, 0x1, URZ ;  /* 0x0000000109097890 */ /* 0x000fe4000fffe0ff */
[----:B------:R-:W-:Y:S02]  /*2240*/  UIADD3 UR14, UPT, UPT, UR14, 0x40, URZ ;  /* 0x000000400e0e7890 */ /* 0x000fe4000fffe0ff */
[----:B------:R-:W-:-:S04]  /*2250*/  UISETP.NE.U32.AND UP0, UPT, UR9, 0x4, UPT ;  /* 0x000000040900788c */ /* 0x000fc8000bf05070 */
[----:B------:R-:W-:Y:S02]  /*2260*/  USEL UR5, URZ, 0x1, UP0 ;  /* 0x00000001ff057887 */ /* 0x000fe40008000000 */
[----:B------:R-:W-:Y:S02]  /*2270*/  USEL UR9, UR9, URZ, UP0 ;  /* 0x000000ff09097287 */ /* 0x000fe40008000000 */
[----:B-1----:R-:W-:Y:S02]  /*2280*/  UISETP.GE.AND UP0, UPT, UR14, UR29, UPT ;  /* 0x0000001d0e00728c */ /* 0x002fe4000bf06270 */
[----:B------:R-:W-:-:S07]  /*2290*/  ULOP3.LUT UR4, UR4, UR5, URZ, 0x3c, !UPT ;  /* 0x0000000504047292 */ /* 0x000fce000f8e3cff */
[----:B------:R-:W-:Y:S05]  /*22a0*/  BRA.U !UP0, `(.L_x_67) ;  /* 0xfffffff908ec7547 */ /* 0x000fea000b83ffff */
.L_x_60:
[----:B--2-4-:R-:W-:Y:S01]  /*22b0*/  BAR.SYNC.DEFER_BLOCKING 0x0 ;  /* 0x0000000000007b1d */ /* 0x014fe20000010000 */
[----:B------:R-:W-:-:S05]  /*22c0*/  IMAD.SHL.U32 R2, R0, 0x40, RZ ;  /* 0x0000004000027824 */ /* 0x000fca00078e00ff */
[----:B------:R-:W-:Y:S04]  /*22d0*/  BSSY.RECONVERGENT B4, `(.L_x_68) ;  /* 0x0000004000047945 */ /* 0x000fe80003800200 */
[----:B------:R-:W-:Y:S05]  /*22e0*/  @P3 BRA `(.L_x_69) ;  /* 0x0000000000083947 */ /* 0x000fea0003800000 */
[----:B------:R-:W1:Y:S02]  /*22f0*/  SYNCS.CCTL.IV [UR8+0xc000] ;  /* 0x00c00000ff0079b1 */ /* 0x000e640008000008 */
[----:B-1----:R-:W1:Y:S02]  /*2300*/  SYNCS.CCTL.IV [UR8+0xc020] ;  /* 0x00c02000ff0079b1 */ /* 0x002e640008000008 */
.L_x_69:
[----:B------:R-:W-:Y:S05]  /*2310*/  BSYNC.RECONVERGENT B4 ;  /* 0x0000000000047941 */ /* 0x000fea0003800200 */
.L_x_68:
[----:B-1----:R-:W-:Y:S06]  /*2320*/  BAR.SYNC.DEFER_BLOCKING 0x0 ;  /* 0x0000000000007b1d */ /* 0x002fec0000010000 */
[----:B------:R-:W-:Y:S04]  /*2330*/  BSSY.RECONVERGENT B4, `(.L_x_70) ;  /* 0x0000004000047945 */ /* 0x000fe80003800200 */
[----:B------:R-:W-:Y:S05]  /*2340*/  @P3 BRA `(.L_x_71) ;  /* 0x0000000000083947 */ /* 0x000fea0003800000 */
[----:B------:R-:W1:Y:S02]  /*2350*/  SYNCS.CCTL.IV [UR8+0xc008] ;  /* 0x00c00800ff0079b1 */ /* 0x000e640008000008 */
[----:B-1----:R-:W1:Y:S02]  /*2360*/  SYNCS.CCTL.IV [UR8+0xc028] ;  /* 0x00c02800ff0079b1 */ /* 0x002e640008000008 */
.L_x_71:
[----:B------:R-:W-:Y:S05]  /*2370*/  BSYNC.RECONVERGENT B4 ;  /* 0x0000000000047941 */ /* 0x000fea0003800200 */
.L_x_70:
[----:B-1----:R-:W-:Y:S06]  /*2380*/  BAR.SYNC.DEFER_BLOCKING 0x0 ;  /* 0x0000000000007b1d */ /* 0x002fec0000010000 */
[----:B------:R-:W-:Y:S04]  /*2390*/  BSSY.RECONVERGENT B4, `(.L_x_72) ;  /* 0x0000004000047945 */ /* 0x000fe80003800200 */
[----:B------:R-:W-:Y:S05]  /*23a0*/  @P3 BRA `(.L_x_73) ;  /* 0x0000000000083947 */ /* 0x000fea0003800000 */
[----:B------:R-:W1:Y:S02]  /*23b0*/  SYNCS.CCTL.IV [UR8+0xc010] ;  /* 0x00c01000ff0079b1 */ /* 0x000e640008000008 */
[----:B-1----:R-:W1:Y:S02]  /*23c0*/  SYNCS.CCTL.IV [UR8+0xc030] ;  /* 0x00c03000ff0079b1 */ /* 0x002e640008000008 */
.L_x_73:
[----:B------:R-:W-:Y:S05]  /*23d0*/  BSYNC.RECONVERGENT B4 ;  /* 0x0000000000047941 */ /* 0x000fea0003800200 */
.L_x_72:
[----:B-1----:R-:W-:Y:S06]  /*23e0*/  BAR.SYNC.DEFER_BLOCKING 0x0 ;  /* 0x0000000000007b1d */ /* 0x002fec0000010000 */
[----:B------:R-:W-:Y:S04]  /*23f0*/  BSSY.RECONVERGENT B4, `(.L_x_74) ;  /* 0x0000004000047945 */ /* 0x000fe80003800200 */
[----:B------:R-:W-:Y:S05]  /*2400*/  @P3 BRA `(.L_x_75) ;  /* 0x0000000000083947 */ /* 0x000fea0003800000 */
[----:B------:R-:W1:Y:S02]  /*2410*/  SYNCS.CCTL.IV [UR8+0xc018] ;  /* 0x00c01800ff0079b1 */ /* 0x000e640008000008 */
[----:B-1----:R-:W1:Y:S02]  /*2420*/  SYNCS.CCTL.IV [UR8+0xc038] ;  /* 0x00c03800ff0079b1 */ /* 0x002e640008000008 */
.L_x_75:
[----:B------:R-:W-:Y:S05]  /*2430*/  BSYNC.RECONVERGENT B4 ;  /* 0x0000000000047941 */ /* 0x000fea0003800200 */
.L_x_74:
[----:B------:R-:W-:Y:S01]  /*2440*/  USHF.L.U32 UR22, UR22, 0x15, URZ ;  /* 0x0000001516167899 */ /* 0x000fe200080006ff */
[----:B------:R-:W-:Y:S01]  /*2450*/  IMAD.SHL.U32 R3, R0, 0x10, RZ ;  /* 0x0000001000037824 */ /* 0x000fe200078e00ff */
[----:B------:R-:W-:Y:S01]  /*2460*/  LOP3.LUT R2, R2, 0x1800, RZ, 0xc0, !PT ;  /* 0x0000180002027812 */ /* 0x000fe200078ec0ff */
[C---:B---3--:R-:W-:Y:S01]  /*2470*/  IMAD.SHL.U32 R4, R0.reuse, 0x4, RZ ;  /* 0x0000000400047824 */ /* 0x048fe200078e00ff */
[----:B------:R-:W-:Y:S01]  /*2480*/  ULOP3.LUT UR22, UR22, 0x600000, URZ, 0xc0, !UPT ;  /* 0x0060000016167892 */ /* 0x000fe2000f8ec0ff */
[----:B------:R-:W-:Y:S01]  /*2490*/  IMAD.SHL.U32 R0, R0, 0x80, RZ ;  /* 0x0000008000007824 */ /* 0x000fe200078e00ff */
[----:B------:R-:W-:Y:S02]  /*24a0*/  LOP3.LUT R3, R2, 0x70, R3, 0xf8, !PT ;  /* 0x0000007002037812 */ /* 0x000fe400078ef803 */
[----:B------:R-:W-:Y:S01]  /*24b0*/  ELECT P0, URZ, PT ;  /* 0x0000000000ff782f */ /* 0x000fe20003800000 */
[----:B------:R-:W-:Y:S01]  /*24c0*/  UIADD3 UR22, UPT, UPT, UR23, UR22, URZ ;  /* 0x0000001617167290 */ /* 0x000fe2000fffe0ff */
[----:B------:R-:W-:Y:S01]  /*24d0*/  LOP3.LUT R3, R3, 0x40, R4, 0x78, !PT ;  /* 0x0000004003037812 */ /* 0x000fe200078e7804 */
[----:B------:R-:W-:Y:S01]  /*24e0*/  UMOV UR9, UR19 ;  /* 0x0000001300097c82 */ /* 0x000fe20008000000 */
[----:B------:R-:W-:Y:S01]  /*24f0*/  ISETP.LT.U32.AND P0, PT, R68, 0x20, P0 ;  /* 0x000000204400780c */ /* 0x000fe20000701070 */
[----:B------:R-:W-:Y:S01]  /*2500*/  UMOV UR10, UR15 ;  /* 0x0000000f000a7c82 */ /* 0x000fe20008000000 */
[----:B------:R-:W-:-:S04]  /*2510*/  LOP3.LUT R0, R3, 0x780, R0, 0xf8, !PT ;  /* 0x0000078003007812 */ /* 0x000fc800078ef800 */
[----:B------:R-:W-:Y:S01]  /*2520*/  LDTM.16dp32bit_t0_t15.x64 R4, tmem[UR22] ;  /* 0x00000016000479ee */ /* 0x000fe20008b00000 */
[----:B------:R-:W2:Y:S01]  /*2530*/  LDTM.16dp32bit_t16_t31.x64 R4, tmem[UR22+0x40] ;  /* 0x00004016000479ee */ /* 0x000ea20008b20000 */
[C---:B------:R-:W-:Y:S01]  /*2540*/  LOP3.LUT R2, R0.reuse, 0x10, RZ, 0x3c, !PT ;  /* 0x0000001000027812 */ /* 0x040fe200078e3cff */
[----:B------:R-:W-:Y:S01]  /*2550*/  NOP ;  /* 0x0000000000007918 */ /* 0x000fe20000000000 */
[----:B------:R-:W-:-:S03]  /*2560*/  LOP3.LUT R3, R0, 0x20, RZ, 0x3c, !PT ;  /* 0x0000002000037812 */ /* 0x000fc600078e3cff */
[----:B--2---:R-:W-:Y:S01]  /*2570*/  VOTEU.ANY UP1, P0 ;  /* 0x0000000000ff7886 */ /* 0x004fe20000020100 */
[----:B------:R-:W-:Y:S01]  /*2580*/  VOTEU.ANY UP0, P0 ;  /* 0x0000000000ff7886 */ /* 0x000fe20000000100 */
[----:B------:R-:W-:Y:S02]  /*2590*/  F2FP.SATFINITE.E4M3.F32.PACK_AB_MERGE_C R6, R7, R6, RZ ;  /* 0x000000060706723e */ /* 0x000fe400048070ff */
[----:B------:R-:W-:Y:S02]  /*25a0*/  F2FP.SATFINITE.E4M3.F32.PACK_AB_MERGE_C R10, R11, R10, RZ ;  /* 0x0000000a0b0a723e */ /* 0x000fe400048070ff */
[----:B------:R-:W-:Y:S02]  /*25b0*/  F2FP.SATFINITE.E4M3.F32.PACK_AB_MERGE_C R14, R15, R14, RZ ;  /* 0x0000000e0f0e723e */ /* 0x000fe400048070ff */
[----:B------:R-:W-:Y:S02]  /*25c0*/  F2FP.SATFINITE.E4M3.F32.PACK_AB_MERGE_C R7, R19, R18, RZ ;  /* 0x000000121307723e */ /* 0x000fe400048070ff */
[----:B------:R-:W-:-:S02]  /*25d0*/  F2FP.SATFINITE.E4M3.F32.PACK_AB_MERGE_C R22, R23, R22, RZ ;  /* 0x000000161716723e */ /* 0x000fc400048070ff */
[----:B------:R-:W-:Y:S02]  /*25e0*/  F2FP.SATFINITE.E4M3.F32.PACK_AB_MERGE_C R26, R27, R26, RZ ;  /* 0x0000001a1b1a723e */ /* 0x000fe400048070ff */
        /* <DEDUP_REMOVED lines=10> */
[----:B------:R-:W-:-:S02]  /*2690*/  F2FP.SATFINITE.E4M3.F32.PACK_AB_MERGE_C R4, R5, R4, R6 ;  /* 0x000000040504723e */ /* 0x000fc40004807006 */
[----:B------:R-:W-:Y:S02]  /*26a0*/  F2FP.SATFINITE.E4M3.F32.PACK_AB_MERGE_C R5, R9, R8, R10 ;  /* 0x000000080905723e */ /* 0x000fe4000480700a */
[----:B------:R-:W-:Y:S02]  /*26b0*/  F2FP.SATFINITE.E4M3.F32.PACK_AB_MERGE_C R6, R13, R12, R14 ;  /* 0x0000000c0d06723e */ /* 0x000fe4000480700e */
[----:B------:R-:W-:Y:S02]  /*26c0*/  F2FP.SATFINITE.E4M3.F32.PACK_AB_MERGE_C R7, R17, R16, R7 ;  /* 0x000000101107723e */ /* 0x000fe40004807007 */
[----:B------:R-:W-:Y:S02]  /*26d0*/  F2FP.SATFINITE.E4M3.F32.PACK_AB_MERGE_C R20, R21, R20, R22 ;  /* 0x000000141514723e */ /* 0x000fe40004807016 */
[----:B------:R-:W-:Y:S01]  /*26e0*/  F2FP.SATFINITE.E4M3.F32.PACK_AB_MERGE_C R21, R25, R24, R26 ;  /* 0x000000181915723e */ /* 0x000fe2000480701a */
[----:B-1----:R1:W-:Y:S01]  /*26f0*/  STS.128 [R0+UR8], R4 ;  /* 0x0000000400007988 */ /* 0x0023e20008000c08 */
[----:B------:R-:W-:-:S02]  /*2700*/  F2FP.SATFINITE.E4M3.F32.PACK_AB_MERGE_C R22, R29, R28, R30 ;  /* 0x0000001c1d16723e */ /* 0x000fc4000480701e */
[----:B------:R-:W-:Y:S02]  /*2710*/  F2FP.SATFINITE.E4M3.F32.PACK_AB_MERGE_C R23, R33, R32, R23 ;  /* 0x000000202117723e */ /* 0x000fe40004807017 */
[----:B------:R-:W-:Y:S02]  /*2720*/  F2FP.SATFINITE.E4M3.F32.PACK_AB_MERGE_C R36, R37, R36, R38 ;  /* 0x000000242524723e */ /* 0x000fe40004807026 */
[----:B------:R-:W-:Y:S01]  /*2730*/  F2FP.SATFINITE.E4M3.F32.PACK_AB_MERGE_C R37, R41, R40, R42 ;  /* 0x000000282925723e */ /* 0x000fe2000480702a */
[----:B------:R1:W-:Y:S01]  /*2740*/  STS.128 [R2+UR8], R20 ;  /* 0x0000001402007988 */ /* 0x0003e20008000c08 */
[----:B------:R-:W-:Y:S02]  /*2750*/  F2FP.SATFINITE.E4M3.F32.PACK_AB_MERGE_C R38, R45, R44, R46 ;  /* 0x0000002c2d26723e */ /* 0x000fe4000480702e */
[----:B------:R-:W-:Y:S02]  /*2760*/  F2FP.SATFINITE.E4M3.F32.PACK_AB_MERGE_C R39, R49, R48, R50 ;  /* 0x000000303127723e */ /* 0x000fe40004807032 */
[----:B------:R-:W-:-:S02]  /*2770*/  F2FP.SATFINITE.E4M3.F32.PACK_AB_MERGE_C R52, R53, R52, R54 ;  /* 0x000000343534723e */ /* 0x000fc40004807036 */
[----:B------:R-:W-:Y:S01]  /*2780*/  F2FP.SATFINITE.E4M3.F32.PACK_AB_MERGE_C R53, R57, R56, R58 ;  /* 0x000000383935723e */ /* 0x000fe2000480703a */
[----:B------:R1:W-:Y:S01]  /*2790*/  STS.128 [R3+UR8], R36 ;  /* 0x0000002403007988 */ /* 0x0003e20008000c08 */
[----:B------:R-:W-:Y:S02]  /*27a0*/  F2FP.SATFINITE.E4M3.F32.PACK_AB_MERGE_C R54, R61, R60, R62 ;  /* 0x0000003c3d36723e */ /* 0x000fe4000480703e */
[----:B------:R-:W-:Y:S02]  /*27b0*/  F2FP.SATFINITE.E4M3.F32.PACK_AB_MERGE_C R55, R65, R64, R66 ;  /* 0x000000404137723e */ /* 0x000fe40004807042 */
[----:B------:R-:W-:-:S05]  /*27c0*/  LOP3.LUT R8, R0, 0x30, RZ, 0x3c, !PT ;  /* 0x0000003000087812 */ /* 0x000fca00078e3cff */
[----:B------:R1:W-:Y:S01]  /*27d0*/  STS.128 [R8+UR8], R52 ;  /* 0x0000003408007988 */ /* 0x0003e20008000c08 */
[----:B------:R2:W-:Y:S06]  /*27e0*/  MEMBAR.ALL.CTA ;  /* 0x0000000000007992 */ /* 0x0005ec0000008000 */
[----:B--2---:R-:W2:Y:S02]  /*27f0*/  FENCE.VIEW.ASYNC.S ;  /* 0x00000000000073c6 */ /* 0x004ea40000000000 */
[----:B--2---:R-:W-:Y:S06]  /*2800*/  BAR.SYNC.DEFER_BLOCKING 0x0 ;  /* 0x0000000000007b1d */ /* 0x004fec0000010000 */
[----:B------:R1:W-:Y:S01]  /*2810*/  @UP1 UTMASTG.2D [UR8], [UR20] ;  /* 0x00000008140013b5 */ /* 0x0003e20008008000 */
[----:B------:R0:W-:Y:S01]  /*2820*/  UTMACMDFLUSH ;  /* 0x00000000000079b7 */ /* 0x0001e20000000000 */
[----:B------:R-:W-:-:S04]  /*2830*/  DEPBAR.LE SB0, 0x0 ;  /* 0x000080000000791a */ /* 0x000fc80000000000 */
[----:B------:R-:W-:Y:S08]  /*2840*/  BAR.SYNC.DEFER_BLOCKING 0x0 ;  /* 0x0000000000007b1d */ /* 0x000ff00000010000 */
[----:B------:R-:W-:Y:S06]  /*2850*/  BAR.SYNC.DEFER_BLOCKING 0x0 ;  /* 0x0000000000007b1d */ /* 0x000fec0000010000 */
[----:B-1----:R-:W-:Y:S05]  /*2860*/  @P2 BRA `(.L_x_76) ;  /* 0x0000000000a02947 */ /* 0x002fea0003800000 */
[----:B------:R-:W1:Y:S01]  /*2870*/  S2UR UR5, SR_CgaCtaId ;  /* 0x00000000000579c3 */ /* 0x000e620000008800 */
[----:B------:R-:W-:Y:S01]  /*2880*/  NOP ;  /* 0x0000000000007918 */ /* 0x000fe20000000000 */
[----:B------:R-:W-:Y:S01]  /*2890*/  UMOV UR4, 0x50 ;  /* 0x0000005000047882 */ /* 0x000fe20000000000 */
[----:B------:R-:W-:Y:S02]  /*28a0*/  IMAD.U32 R0, RZ, RZ, UR23 ;  /* 0x00000017ff007e24 */ /* 0x000fe4000f8e00ff */
[----:B------:R-:W-:Y:S02]  /*28b0*/  IMAD.MOV.U32 R3, RZ, RZ, 0xf ;  /* 0x0000000fff037424 */ /* 0x000fe400078e00ff */
[----:B------:R-:W-:Y:S01]  /*28c0*/  IMAD.MOV.U32 R7, RZ, RZ, 0x1 ;  /* 0x00000001ff077424 */ /* 0x000fe200078e00ff */
[----:B------:R-:W-:-:S04]  /*28d0*/  LOP3.LUT R0, R0, 0xffff, RZ, 0xc0, !PT ;  /* 0x0000ffff00007812 */ /* 0x000fc800078ec0ff */
[----:B------:R-:W-:-:S05]  /*28e0*/  SHF.R.U32.HI R0, RZ, 0x5, R0 ;  /* 0x00000005ff007819 */ /* 0x000fca0000011600 */
[----:B------:R-:W-:Y:S01]  /*28f0*/  VIADD R2, R0, 0x10 ;  /* 0x0000001000027836 */ /* 0x000fe20000000000 */
[----:B------:R-:W-:Y:S01]  /*2900*/  SHF.L.U32 R0, R3, R0, RZ ;  /* 0x0000000003007219 */ /* 0x000fe200000006ff */
[----:B-1----:R-:W-:-:S03]  /*2910*/  ULEA UR6, UR5, UR4, 0x18 ;  /* 0x0000000405067291 */ /* 0x002fc6000f8ec0ff */
[----:B------:R-:W-:-:S04]  /*2920*/  SHF.L.U32 R3, R7, R2, RZ ;  /* 0x0000000207037219 */ /* 0x000fc800000006ff */
[----:B------:R-:W-:Y:S02]  /*2930*/  LOP3.LUT R0, R3, R0, RZ, 0xfc, !PT ;  /* 0x0000000003007212 */ /* 0x000fe400078efcff */
[----:B------:R-:W1:Y:S02]  /*2940*/  LDS R5, [UR6] ;  /* 0x00000006ff057984 */ /* 0x000e640008000800 */
[C---:B------:R-:W-:Y:S02]  /*2950*/  LOP3.LUT R2, R0.reuse, 0xffff, RZ, 0xc0, !PT ;  /* 0x0000ffff00027812 */ /* 0x040fe400078ec0ff */
[----:B-1----:R-:W-:-:S04]  /*2960*/  LOP3.LUT R3, R0, 0xffff, R5, 0x80, !PT ;  /* 0x0000ffff00037812 */ /* 0x002fc800078e8005 */
[----:B------:R-:W-:-:S13]  /*2970*/  ISETP.NE.AND P0, PT, R3, R2, PT ;  /* 0x000000020300720c */ /* 0x000fda0003f05270 */
[----:B------:R-:W-:Y:S05]  /*2980*/  @P0 BRA `(.L_x_77) ;  /* 0x0000000000500947 */ /* 0x000fea0003800000 */
[----:B------:R-:W-:Y:S02]  /*2990*/  SHF.R.U32.HI R5, RZ, 0x10, R5 ;  /* 0x00000010ff057819 */ /* 0x000fe40000011605 */
[----:B------:R-:W-:-:S04]  /*29a0*/  SHF.R.U32.HI R2, RZ, 0x10, R0 ;  /* 0x00000010ff027819 */ /* 0x000fc80000011600 */
[----:B------:R-:W-:-:S04]  /*29b0*/  LOP3.LUT R5, R5, R2, RZ, 0xc0, !PT ;  /* 0x0000000205057212 */ /* 0x000fc800078ec0ff */
[----:B------:R-:W-:-:S13]  /*29c0*/  ISETP.NE.AND P0, PT, R5, R2, PT ;  /* 0x000000020500720c */ /* 0x000fda0003f05270 */
[----:B------:R-:W-:Y:S05]  /*29d0*/  @P0 BRA `(.L_x_78) ;  /* 0x0000000000300947 */ /* 0x000fea0003800000 */
[----:B------:R-:W-:Y:S01]  /*29e0*/  R2UR UR4, R0 ;  /* 0x00000000000472ca */ /* 0x000fe200000e0000 */
[----:B------:R-:W-:Y:S01]  /*29f0*/  VOTEU.ANY UR5, UPT, PT ;  /* 0x0000000000057886 */ /* 0x000fe200038e0100 */
[----:B------:R-:W1:Y:S01]  /*2a00*/  S2R R0, SR_LANEID ;  /* 0x0000000000007919 */ /* 0x000e620000000000 */
[----:B------:R-:W-:-:S10]  /*2a10*/  UFLO.U32 UR5, UR5 ;  /* 0x00000005000572bd */ /* 0x000fd400080e0000 */
[----:B------:R-:W-:-:S06]  /*2a20*/  ULOP3.LUT UR4, URZ, UR4, URZ, 0x33, !UPT ;  /* 0x00000004ff047292 */ /* 0x000fcc000f8e33ff */
[----:B------:R-:W-:-:S04]  /*2a30*/  IMAD.U32 R2, RZ, RZ, UR4 ;  /* 0x00000004ff027e24 */ /* 0x000fc8000f8e00ff */
[----:B------:R-:W2:Y:S02]  /*2a40*/  REDUX UR7, R2 ;  /* 0x00000000020773c4 */ /* 0x000ea40000000000 */
[----:B------:R3:W-:Y:S01]  /*2a50*/  UTCATOMSWS.AND URZ, UR4 ;  /* 0x0000000400ff79e3 */ /* 0x0007e20008000000 */
[----:B-1----:R-:W-:Y:S01]  /*2a60*/  ISETP.EQ.U32.AND P0, PT, R0, UR5, PT ;  /* 0x0000000500007c0c */ /* 0x002fe2000bf02070 */
[----:B--2---:R-:W-:-:S12]  /*2a70*/  IMAD.U32 R0, RZ, RZ, UR7 ;  /* 0x00000007ff007e24 */ /* 0x004fd8000f8e00ff */
[----:B------:R3:W-:Y:S01]  /*2a80*/  @P0 ATOMS.AND RZ, [UR6], R0 ;  /* 0x00000000ffff098c */ /* 0x0007e2000a800006 */
[----:B------:R-:W-:Y:S05]  /*2a90*/  BRA `(.L_x_76) ;  /* 0x0000000000147947 */ /* 0x000fea0003800000 */
.L_x_78:
[----:B------:R-:W-:-:S07]  /*2aa0*/  MOV R2, 0x2ac0 ;  /* 0x00002ac000027802 */ /* 0x000fce0000000f00 */
[----:B------:R-:W-:Y:S05]  /*2ab0*/  CALL.REL.NOINC `($__internal_0_$__cuda_sm10x_tcgen05_guardrail_trap_col_being_dealloced_not_returned_by_alloc) ;  /* 0x0000000000447944 */ /* 0x000fea0003c00000 */
[----:B------:R-:W-:Y:S05]  /*2ac0*/  BRA `(.L_x_76) ;  /* 0x0000000000087947 */ /* 0x000fea0003800000 */
.L_x_77:
[----:B------:R-:W-:-:S07]  /*2ad0*/  MOV R2, 0x2af0 ;  /* 0x00002af000027802 */ /* 0x000fce0000000f00 */
[----:B------:R-:W-:Y:S05]  /*2ae0*/  CALL.REL.NOINC `($__internal_2_$__cuda_sm10x_tcgen05_guardrail_trap_unallocated_columns_being_dealloced) ;  /* 0x0000000000507944 */ /* 0x000fea0003c00000 */
.L_x_76:
[----:B------:R-:W-:Y:S01]  /*2af0*/  NOP ;  /* 0x0000000000007918 */ /* 0x000fe20000000000 */
[----:B---3--:R-:W-:Y:S05]  /*2b00*/  EXIT ;  /* 0x000000000000794d */ /* 0x008fea0003800000 */
.L_x_61:
[----:B------:R-:W1:Y:S02]  /*2b10*/  SYNCS.PHASECHK.TRANS64.TRYWAIT P0, [UR8+0xc000], RZ ;  /* 0x00c000ffff0075a7 */ /* 0x000e640008001108 */
[----:B-1----:R-:W-:Y:S05]  /*2b20*/  @!P0 BRA `(.L_x_61) ;  /* 0xfffffffc00f88947 */ /* 0x002fea000383ffff */
[----:B------:R-:W-:Y:S05]  /*2b30*/  BRA `(.L_x_79) ;  /* 0xfffffff000347947 */ /* 0x000fea000383ffff */
.L_x_63:
[----:B------:R-:W1:Y:S02]  /*2b40*/  SYNCS.PHASECHK.TRANS64.TRYWAIT P1, [UR8+0xc020], RZ ;  /* 0x00c020ffff0075a7 */ /* 0x000e640008021108 */
[----:B-1----:R-:W-:Y:S05]  /*2b50*/  @!P1 BRA `(.L_x_63) ;  /* 0xfffffffc00f89947 */ /* 0x002fea000383ffff */
[----:B------:R-:W-:Y:S05]  /*2b60*/  BRA `(.L_x_80) ;  /* 0xfffffff000a87947 */ /* 0x000fea000383ffff */
.L_x_64:
[----:B------:R-:W2:Y:S02]  /*2b70*/  SYNCS.PHASECHK.TRANS64.TRYWAIT P0, [UR28+0xc000], R2 ;  /* 0x00c00002ff0075a7 */ /* 0x000ea4000800111c */
[----:B--2---:R-:W-:Y:S05]  /*2b80*/  @!P0 BRA `(.L_x_64) ;  /* 0xfffffffc00f88947 */ /* 0x004fea000383ffff */
[----:B------:R-:W-:Y:S05]  /*2b90*/  BRA `(.L_x_81) ;  /* 0xfffffff400287947 */ /* 0x000fea000383ffff */
.L_x_66:
[----:B------:R-:W2:Y:S02]  /*2ba0*/  SYNCS.PHASECHK.TRANS64.TRYWAIT P0, [UR28+0xc020], R2 ;  /* 0x00c02002ff0075a7 */ /* 0x000ea4000800111c */
[----:B--2---:R-:W-:Y:S05]  /*2bb0*/  @!P0 BRA `(.L_x_66) ;  /* 0xfffffffc00f88947 */ /* 0x004fea000383ffff */
[----:B------:R-:W-:Y:S05]  /*2bc0*/  BRA `(.L_x_82) ;  /* 0xfffffff400987947 */ /* 0x000fea000383ffff */
        .weak           $__internal_0_$__cuda_sm10x_tcgen05_guardrail_trap_col_being_dealloced_not_returned_by_alloc
        .type           $__internal_0_$__cuda_sm10x_tcgen05_guardrail_trap_col_being_dealloced_not_returned_by_alloc,@function
        .size           $__internal_0_$__cuda_sm10x_tcgen05_guardrail_trap_col_being_dealloced_not_returned_by_alloc,($__internal_1_$__cuda_sm10x_tcgen05_guardrail_trap_phase_invalid_during_alloc - $__internal_0_$__cuda_sm10x_tcgen05_guardrail_trap_col_being_dealloced_not_returned_by_alloc)
$__internal_0_$__cuda_sm10x_tcgen05_guardrail_trap_col_being_dealloced_not_returned_by_alloc:
[----:B------:R-:W-:Y:S05]  /*2bd0*/  BPT.TRAP 0x1 ;  /* 0x000000040000795c */ /* 0x000fea0000300000 */
[----:B------:R-:W-:-:S04]  /*2be0*/  IMAD.MOV.U32 R3, RZ, RZ, 0x0 ;  /* 0x00000000ff037424 */ /* 0x000fc800078e00ff */
[----:B------:R-:W-:Y:S05]  /*2bf0*/  RET.REL.NODEC R2 `(gluon_tcgen05) ;  /* 0xffffffd402007950 */ /* 0x000fea0003c3ffff */
        .weak           $__internal_1_$__cuda_sm10x_tcgen05_guardrail_trap_phase_invalid_during_alloc
        .type           $__internal_1_$__cuda_sm10x_tcgen05_guardrail_trap_phase_invalid_during_alloc,@function
        .size           $__internal_1_$__cuda_sm10x_tcgen05_guardrail_trap_phase_invalid_during_alloc,($__internal_2_$__cuda_sm10x_tcgen05_guardrail_trap_unallocated_columns_being_dealloced - $__internal_1_$__cuda_sm10x_tcgen05_guardrail_trap_phase_invalid_during_alloc)
$__internal_1_$__cuda_sm10x_tcgen05_guardrail_trap_phase_invalid_during_alloc:
[----:B------:R-:W-:Y:S05]  /*2c00*/  BPT.TRAP 0x1 ;  /* 0x000000040000795c */ /* 0x000fea0000300000 */
[----:B------:R-:W-:-:S04]  /*2c10*/  IMAD.MOV.U32 R3, RZ, RZ, 0x0 ;  /* 0x00000000ff037424 */ /* 0x000fc800078e00ff */
[----:B------:R-:W-:Y:S05]  /*2c20*/  RET.REL.NODEC R2 `(gluon_tcgen05) ;  /* 0xffffffd002f47950 */ /* 0x000fea0003c3ffff */
        .weak           $__internal_2_$__cuda_sm10x_tcgen05_guardrail_trap_unallocated_columns_being_dealloced
        .type           $__internal_2_$__cuda_sm10x_tcgen05_guardrail_trap_unallocated_columns_being_dealloced,@function
        .size           $__internal_2_$__cuda_sm10x_tcgen05_guardrail_trap_unallocated_columns_being_dealloced,(.L_x_86 - $__internal_2_$__cuda_sm10x_tcgen05_guardrail_trap_unallocated_columns_being_dealloced)
$__internal_2_$__cuda_sm10x_tcgen05_guardrail_trap_unallocated_columns_being_dealloced:
[----:B------:R-:W-:Y:S05]  /*2c30*/  BPT.TRAP 0x1 ;  /* 0x000000040000795c */ /* 0x000fea0000300000 */
[----:B------:R-:W-:-:S04]  /*2c40*/  IMAD.MOV.U32 R3, RZ, RZ, 0x0 ;  /* 0x00000000ff037424 */ /* 0x000fc800078e00ff */
[----:B------:R-:W-:Y:S05]  /*2c50*/  RET.REL.NODEC R2 `(gluon_tcgen05) ;  /* 0xffffffd002e87950 */ /* 0x000fea0003c3ffff */
.L_x_83:
[----:B------:R-:W-:-:S00]  /*2c60*/  BRA `(.L_x_83) ;  /* 0xfffffffc00fc7947 */ /* 0x000fc0000383ffff */
[----:B------:R-:W-:-:S00]  /*2c70*/  NOP ;  /* 0x0000000000007918 */ /* 0x000fc00000000000 */
        /* <DEDUP_REMOVED lines=8> */
.L_x_86:


//--------------------- .nv.shared.gluon_tcgen05  --------------------------
	.section	.nv.shared.gluon_tcgen05,"aw",@nobits
	.sectionflags	@""
	.align	16
	.zero		1024


//--------------------- .nv.shared.reserved.0     --------------------------
	.section	.nv.shared.reserved.0,"aw",@nobits
	.align	8
	.weak		__nv_reservedSMEM_offset_0_alias
	.size		__nv_reservedSMEM_offset_0_alias, 0, 64
	.other		__nv_reservedSMEM_offset_0_alias,@"STO_CUDA_RESERVED_SHARED STV_DEFAULT"
__nv_reservedSMEM_offset_0_alias:
	.zero		0
.nv.shared.reserved.0:
	.zero		64
	.weak		__nv_reservedSMEM_allocation_phase
	.type		__nv_reservedSMEM_allocation_phase,@object
	.size		__nv_reservedSMEM_allocation_phase,(.L_0 - __nv_reservedSMEM_allocation_phase)
__nv_reservedSMEM_allocation_phase:
	.zero		1
.L_0:
	.zero		7
	.weak		__nv_reservedSMEM_devtool_atexit_pc
	.type		__nv_reservedSMEM_devtool_atexit_pc,@object
	.size		__nv_reservedSMEM_devtool_atexit_pc,(__nv_reservedSMEM_allocation_mask - __nv_reservedSMEM_devtool_atexit_pc)
__nv_reservedSMEM_devtool_atexit_pc:
	.zero		8
	.weak		__nv_reservedSMEM_allocation_mask
	.type		__nv_reservedSMEM_allocation_mask,@object
	.size		__nv_reservedSMEM_allocation_mask,(.L_2 - __nv_reservedSMEM_allocation_mask)
__nv_reservedSMEM_allocation_mask:
	.zero		4
.L_2:


//--------------------- .nv.constant0.gluon_tcgen05 --------------------------
	.section	.nv.constant0.gluon_tcgen05,"a",@progbits
	.sectionflags	@""
	.align	4
.nv.constant0.gluon_tcgen05:
	.zero		976


//--------------------- SYMBOLS --------------------------

	.type		.nv.reservedSmem.offset0,@object
	.size		.nv.reservedSmem.offset0,0x4
	.type		.nv.reservedSmem.cap,@object
	.size		.nv.reservedSmem.cap,0x4
